//
// Generated by NVIDIA NVVM Compiler
//
// Compiler Build ID: CL-36424714
// Cuda compilation tools, release 13.0, V13.0.88
// Based on NVVM 20.0.0
//

.version 9.0
.target sm_100
.address_size 64

	// .globl	_Z17naive_cuda_matmulPfPKfS1_jjj
// _ZZ17tiled_cuda_matmulILi16EEvPfPKfS2_jjjE2As has been demoted
// _ZZ17tiled_cuda_matmulILi16EEvPfPKfS2_jjjE2Bs has been demoted

.visible .entry _Z17naive_cuda_matmulPfPKfS1_jjj(
	.param .u64 .ptr .align 1 _Z17naive_cuda_matmulPfPKfS1_jjj_param_0,
	.param .u64 .ptr .align 1 _Z17naive_cuda_matmulPfPKfS1_jjj_param_1,
	.param .u64 .ptr .align 1 _Z17naive_cuda_matmulPfPKfS1_jjj_param_2,
	.param .u32 _Z17naive_cuda_matmulPfPKfS1_jjj_param_3,
	.param .u32 _Z17naive_cuda_matmulPfPKfS1_jjj_param_4,
	.param .u32 _Z17naive_cuda_matmulPfPKfS1_jjj_param_5
)
{
	.reg .pred 	%p<13>;
	.reg .b32 	%r<92>;
	.reg .b32 	%f<68>;
	.reg .b64 	%rd<69>;

	ld.param.u64 	%rd3, [_Z17naive_cuda_matmulPfPKfS1_jjj_param_0];
	ld.param.u64 	%rd4, [_Z17naive_cuda_matmulPfPKfS1_jjj_param_1];
	ld.param.u64 	%rd5, [_Z17naive_cuda_matmulPfPKfS1_jjj_param_2];
	ld.param.u32 	%r46, [_Z17naive_cuda_matmulPfPKfS1_jjj_param_3];
	ld.param.u32 	%r44, [_Z17naive_cuda_matmulPfPKfS1_jjj_param_4];
	ld.param.u32 	%r45, [_Z17naive_cuda_matmulPfPKfS1_jjj_param_5];
	cvta.to.global.u64 	%rd1, %rd5;
	cvta.to.global.u64 	%rd2, %rd4;
	mov.u32 	%r47, %ctaid.y;
	mov.u32 	%r48, %ntid.y;
	mov.u32 	%r49, %tid.y;
	mad.lo.s32 	%r1, %r47, %r48, %r49;
	mov.u32 	%r50, %ctaid.x;
	mov.u32 	%r51, %ntid.x;
	mul.lo.s32 	%r2, %r50, %r51;
	mov.u32 	%r3, %tid.x;
	add.s32 	%r4, %r2, %r3;
	setp.ge.u32 	%p1, %r1, %r46;
	setp.ge.u32 	%p2, %r4, %r45;
	or.pred  	%p3, %p1, %p2;
	@%p3 bra 	$L__BB0_14;
	setp.eq.s32 	%p4, %r44, 0;
	mov.f32 	%f67, 0f00000000;
	@%p4 bra 	$L__BB0_13;
	mul.lo.s32 	%r5, %r44, %r1;
	and.b32  	%r6, %r44, 7;
	setp.lt.u32 	%p5, %r44, 8;
	mov.f32 	%f67, 0f00000000;
	mov.b32 	%r90, 0;
	@%p5 bra 	$L__BB0_5;
	and.b32  	%r90, %r44, -8;
	neg.s32 	%r88, %r90;
	add.s32 	%r53, %r3, %r45;
	add.s32 	%r87, %r53, %r2;
	shl.b32 	%r10, %r45, 3;
	shl.b32 	%r54, %r45, 1;
	add.s32 	%r86, %r4, %r54;
	mad.lo.s32 	%r85, %r45, 3, %r4;
	shl.b32 	%r55, %r45, 2;
	add.s32 	%r84, %r4, %r55;
	mad.lo.s32 	%r83, %r45, 5, %r4;
	mad.lo.s32 	%r82, %r45, 6, %r4;
	mad.lo.s32 	%r81, %r45, 7, %r4;
	add.s32 	%r79, %r5, 3;
	mov.f32 	%f67, 0f00000000;
	mov.u32 	%r80, %r4;
$L__BB0_4:
	.pragma "nounroll";
	add.s32 	%r56, %r79, -3;
	mul.wide.u32 	%rd6, %r56, 4;
	add.s64 	%rd7, %rd2, %rd6;
	ld.global.f32 	%f17, [%rd7];
	mul.wide.u32 	%rd8, %r80, 4;
	add.s64 	%rd9, %rd1, %rd8;
	ld.global.f32 	%f18, [%rd9];
	fma.rn.f32 	%f19, %f17, %f18, %f67;
	add.s32 	%r57, %r79, -2;
	mul.wide.u32 	%rd10, %r57, 4;
	add.s64 	%rd11, %rd2, %rd10;
	ld.global.f32 	%f20, [%rd11];
	mul.wide.u32 	%rd12, %r87, 4;
	add.s64 	%rd13, %rd1, %rd12;
	ld.global.f32 	%f21, [%rd13];
	fma.rn.f32 	%f22, %f20, %f21, %f19;
	add.s32 	%r58, %r79, -1;
	mul.wide.u32 	%rd14, %r58, 4;
	add.s64 	%rd15, %rd2, %rd14;
	ld.global.f32 	%f23, [%rd15];
	mul.wide.u32 	%rd16, %r86, 4;
	add.s64 	%rd17, %rd1, %rd16;
	ld.global.f32 	%f24, [%rd17];
	fma.rn.f32 	%f25, %f23, %f24, %f22;
	add.s32 	%r59, %r79, 4;
	mul.wide.u32 	%rd18, %r79, 4;
	add.s64 	%rd19, %rd2, %rd18;
	ld.global.f32 	%f26, [%rd19];
	mul.wide.u32 	%rd20, %r85, 4;
	add.s64 	%rd21, %rd1, %rd20;
	ld.global.f32 	%f27, [%rd21];
	fma.rn.f32 	%f28, %f26, %f27, %f25;
	add.s32 	%r60, %r79, 1;
	mul.wide.u32 	%rd22, %r60, 4;
	add.s64 	%rd23, %rd2, %rd22;
	ld.global.f32 	%f29, [%rd23];
	mul.wide.u32 	%rd24, %r84, 4;
	add.s64 	%rd25, %rd1, %rd24;
	ld.global.f32 	%f30, [%rd25];
	fma.rn.f32 	%f31, %f29, %f30, %f28;
	add.s32 	%r61, %r79, 2;
	mul.wide.u32 	%rd26, %r61, 4;
	add.s64 	%rd27, %rd2, %rd26;
	ld.global.f32 	%f32, [%rd27];
	mul.wide.u32 	%rd28, %r83, 4;
	add.s64 	%rd29, %rd1, %rd28;
	ld.global.f32 	%f33, [%rd29];
	fma.rn.f32 	%f34, %f32, %f33, %f31;
	add.s32 	%r62, %r79, 3;
	mul.wide.u32 	%rd30, %r62, 4;
	add.s64 	%rd31, %rd2, %rd30;
	ld.global.f32 	%f35, [%rd31];
	mul.wide.u32 	%rd32, %r82, 4;
	add.s64 	%rd33, %rd1, %rd32;
	ld.global.f32 	%f36, [%rd33];
	fma.rn.f32 	%f37, %f35, %f36, %f34;
	mul.wide.u32 	%rd34, %r59, 4;
	add.s64 	%rd35, %rd2, %rd34;
	ld.global.f32 	%f38, [%rd35];
	mul.wide.u32 	%rd36, %r81, 4;
	add.s64 	%rd37, %rd1, %rd36;
	ld.global.f32 	%f39, [%rd37];
	fma.rn.f32 	%f67, %f38, %f39, %f37;
	add.s32 	%r88, %r88, 8;
	add.s32 	%r87, %r87, %r10;
	add.s32 	%r86, %r86, %r10;
	add.s32 	%r85, %r85, %r10;
	add.s32 	%r84, %r84, %r10;
	add.s32 	%r83, %r83, %r10;
	add.s32 	%r82, %r82, %r10;
	add.s32 	%r81, %r81, %r10;
	add.s32 	%r80, %r80, %r10;
	add.s32 	%r79, %r79, 8;
	setp.ne.s32 	%p6, %r88, 0;
	@%p6 bra 	$L__BB0_4;
$L__BB0_5:
	setp.eq.s32 	%p7, %r6, 0;
	@%p7 bra 	$L__BB0_13;
	and.b32  	%r39, %r44, 3;
	setp.lt.u32 	%p8, %r6, 4;
	@%p8 bra 	$L__BB0_8;
	add.s32 	%r63, %r90, %r5;
	mul.wide.u32 	%rd38, %r63, 4;
	add.s64 	%rd39, %rd2, %rd38;
	ld.global.f32 	%f41, [%rd39];
	mad.lo.s32 	%r64, %r90, %r45, %r4;
	mul.wide.u32 	%rd40, %r64, 4;
	add.s64 	%rd41, %rd1, %rd40;
	ld.global.f32 	%f42, [%rd41];
	fma.rn.f32 	%f43, %f41, %f42, %f67;
	add.s32 	%r65, %r63, 1;
	mul.wide.u32 	%rd42, %r65, 4;
	add.s64 	%rd43, %rd2, %rd42;
	ld.global.f32 	%f44, [%rd43];
	add.s32 	%r66, %r64, %r45;
	mul.wide.u32 	%rd44, %r66, 4;
	add.s64 	%rd45, %rd1, %rd44;
	ld.global.f32 	%f45, [%rd45];
	fma.rn.f32 	%f46, %f44, %f45, %f43;
	add.s32 	%r67, %r63, 2;
	mul.wide.u32 	%rd46, %r67, 4;
	add.s64 	%rd47, %rd2, %rd46;
	ld.global.f32 	%f47, [%rd47];
	add.s32 	%r68, %r66, %r45;
	mul.wide.u32 	%rd48, %r68, 4;
	add.s64 	%rd49, %rd1, %rd48;
	ld.global.f32 	%f48, [%rd49];
	fma.rn.f32 	%f49, %f47, %f48, %f46;
	add.s32 	%r69, %r63, 3;
	mul.wide.u32 	%rd50, %r69, 4;
	add.s64 	%rd51, %rd2, %rd50;
	ld.global.f32 	%f50, [%rd51];
	add.s32 	%r70, %r68, %r45;
	mul.wide.u32 	%rd52, %r70, 4;
	add.s64 	%rd53, %rd1, %rd52;
	ld.global.f32 	%f51, [%rd53];
	fma.rn.f32 	%f67, %f50, %f51, %f49;
	add.s32 	%r90, %r90, 4;
$L__BB0_8:
	setp.eq.s32 	%p9, %r39, 0;
	@%p9 bra 	$L__BB0_13;
	setp.eq.s32 	%p10, %r39, 1;
	@%p10 bra 	$L__BB0_11;
	add.s32 	%r71, %r90, %r5;
	mul.wide.u32 	%rd54, %r71, 4;
	add.s64 	%rd55, %rd2, %rd54;
	ld.global.f32 	%f53, [%rd55];
	mad.lo.s32 	%r72, %r90, %r45, %r4;
	mul.wide.u32 	%rd56, %r72, 4;
	add.s64 	%rd57, %rd1, %rd56;
	ld.global.f32 	%f54, [%rd57];
	fma.rn.f32 	%f55, %f53, %f54, %f67;
	add.s32 	%r73, %r71, 1;
	mul.wide.u32 	%rd58, %r73, 4;
	add.s64 	%rd59, %rd2, %rd58;
	ld.global.f32 	%f56, [%rd59];
	add.s32 	%r74, %r72, %r45;
	mul.wide.u32 	%rd60, %r74, 4;
	add.s64 	%rd61, %rd1, %rd60;
	ld.global.f32 	%f57, [%rd61];
	fma.rn.f32 	%f67, %f56, %f57, %f55;
	add.s32 	%r90, %r90, 2;
$L__BB0_11:
	and.b32  	%r75, %r44, 1;
	setp.eq.b32 	%p11, %r75, 1;
	not.pred 	%p12, %p11;
	@%p12 bra 	$L__BB0_13;
	add.s32 	%r76, %r90, %r5;
	mul.wide.u32 	%rd62, %r76, 4;
	add.s64 	%rd63, %rd2, %rd62;
	ld.global.f32 	%f58, [%rd63];
	mad.lo.s32 	%r77, %r90, %r45, %r4;
	mul.wide.u32 	%rd64, %r77, 4;
	add.s64 	%rd65, %rd1, %rd64;
	ld.global.f32 	%f59, [%rd65];
	fma.rn.f32 	%f67, %f58, %f59, %f67;
$L__BB0_13:
	mad.lo.s32 	%r78, %r45, %r1, %r4;
	cvta.to.global.u64 	%rd66, %rd3;
	mul.wide.u32 	%rd67, %r78, 4;
	add.s64 	%rd68, %rd66, %rd67;
	st.global.f32 	[%rd68], %f67;
$L__BB0_14:
	ret;

}
	// .globl	_Z17tiled_cuda_matmulILi16EEvPfPKfS2_jjj
.visible .entry _Z17tiled_cuda_matmulILi16EEvPfPKfS2_jjj(
	.param .u64 .ptr .align 1 _Z17tiled_cuda_matmulILi16EEvPfPKfS2_jjj_param_0,
	.param .u64 .ptr .align 1 _Z17tiled_cuda_matmulILi16EEvPfPKfS2_jjj_param_1,
	.param .u64 .ptr .align 1 _Z17tiled_cuda_matmulILi16EEvPfPKfS2_jjj_param_2,
	.param .u32 _Z17tiled_cuda_matmulILi16EEvPfPKfS2_jjj_param_3,
	.param .u32 _Z17tiled_cuda_matmulILi16EEvPfPKfS2_jjj_param_4,
	.param .u32 _Z17tiled_cuda_matmulILi16EEvPfPKfS2_jjj_param_5
)
{
	.reg .pred 	%p<26>;
	.reg .b32 	%r<65>;
	.reg .b32 	%f<181>;
	.reg .b64 	%rd<21>;
	// demoted variable
	.shared .align 4 .b8 _ZZ17tiled_cuda_matmulILi16EEvPfPKfS2_jjjE2As[1024];
	// demoted variable
	.shared .align 4 .b8 _ZZ17tiled_cuda_matmulILi16EEvPfPKfS2_jjjE2Bs[1024];
	ld.param.u64 	%rd3, [_Z17tiled_cuda_matmulILi16EEvPfPKfS2_jjj_param_0];
	ld.param.u64 	%rd4, [_Z17tiled_cuda_matmulILi16EEvPfPKfS2_jjj_param_1];
	ld.param.u64 	%rd5, [_Z17tiled_cuda_matmulILi16EEvPfPKfS2_jjj_param_2];
	ld.param.u32 	%r34, [_Z17tiled_cuda_matmulILi16EEvPfPKfS2_jjj_param_3];
	ld.param.u32 	%r35, [_Z17tiled_cuda_matmulILi16EEvPfPKfS2_jjj_param_4];
	ld.param.u32 	%r36, [_Z17tiled_cuda_matmulILi16EEvPfPKfS2_jjj_param_5];
	cvta.to.global.u64 	%rd1, %rd5;
	cvta.to.global.u64 	%rd2, %rd4;
	mov.u32 	%r37, %ctaid.y;
	shl.b32 	%r38, %r37, 4;
	mov.u32 	%r1, %tid.y;
	add.s32 	%r2, %r38, %r1;
	mov.u32 	%r39, %ctaid.x;
	shl.b32 	%r3, %r39, 4;
	mov.u32 	%r4, %tid.x;
	add.s32 	%r5, %r3, %r4;
	add.s32 	%r6, %r35, 15;
	shr.u32 	%r7, %r6, 4;
	setp.lt.u32 	%p1, %r6, 16;
	mov.f32 	%f180, 0f00000000;
	@%p1 bra 	$L__BB1_19;
	mul.lo.s32 	%r8, %r35, %r2;
	shl.b32 	%r41, %r1, 6;
	mov.u32 	%r42, _ZZ17tiled_cuda_matmulILi16EEvPfPKfS2_jjjE2As;
	add.s32 	%r9, %r42, %r41;
	shl.b32 	%r43, %r4, 2;
	add.s32 	%r10, %r9, %r43;
	mov.u32 	%r44, _ZZ17tiled_cuda_matmulILi16EEvPfPKfS2_jjjE2Bs;
	add.s32 	%r12, %r44, %r43;
	add.s32 	%r11, %r12, %r41;
	setp.eq.s32 	%p2, %r7, 1;
	mov.f32 	%f180, 0f00000000;
	mov.b32 	%r64, 0;
	@%p2 bra 	$L__BB1_13;
	and.b32  	%r46, %r7, 268435454;
	neg.s32 	%r63, %r46;
	add.s32 	%r47, %r1, 16;
	mad.lo.s32 	%r48, %r36, %r47, %r4;
	add.s32 	%r61, %r48, %r3;
	shl.b32 	%r15, %r36, 5;
	mad.lo.s32 	%r49, %r1, %r36, %r4;
	add.s32 	%r60, %r49, %r3;
	add.s32 	%r58, %r4, %r8;
	mov.f32 	%f180, 0f00000000;
	mov.u32 	%r59, %r4;
	mov.u32 	%r62, %r1;
$L__BB1_3:
	setp.ge.u32 	%p3, %r2, %r34;
	setp.ge.u32 	%p4, %r59, %r35;
	mov.f32 	%f172, 0f00000000;
	or.pred  	%p5, %p3, %p4;
	@%p5 bra 	$L__BB1_5;
	mul.wide.u32 	%rd6, %r58, 4;
	add.s64 	%rd7, %rd2, %rd6;
	ld.global.f32 	%f172, [%rd7];
$L__BB1_5:
	setp.ge.u32 	%p6, %r5, %r36;
	st.shared.f32 	[%r10], %f172;
	setp.ge.u32 	%p7, %r62, %r35;
	mov.f32 	%f173, 0f00000000;
	or.pred  	%p8, %p6, %p7;
	@%p8 bra 	$L__BB1_7;
	mul.wide.u32 	%rd8, %r60, 4;
	add.s64 	%rd9, %rd1, %rd8;
	ld.global.f32 	%f173, [%rd9];
$L__BB1_7:
	st.shared.f32 	[%r11], %f173;
	bar.sync 	0;
	ld.shared.f32 	%f27, [%r9];
	ld.shared.f32 	%f28, [%r12];
	fma.rn.f32 	%f29, %f27, %f28, %f180;
	ld.shared.f32 	%f30, [%r9+4];
	ld.shared.f32 	%f31, [%r12+64];
	fma.rn.f32 	%f32, %f30, %f31, %f29;
	ld.shared.f32 	%f33, [%r9+8];
	ld.shared.f32 	%f34, [%r12+128];
	fma.rn.f32 	%f35, %f33, %f34, %f32;
	ld.shared.f32 	%f36, [%r9+12];
	ld.shared.f32 	%f37, [%r12+192];
	fma.rn.f32 	%f38, %f36, %f37, %f35;
	ld.shared.f32 	%f39, [%r9+16];
	ld.shared.f32 	%f40, [%r12+256];
	fma.rn.f32 	%f41, %f39, %f40, %f38;
	ld.shared.f32 	%f42, [%r9+20];
	ld.shared.f32 	%f43, [%r12+320];
	fma.rn.f32 	%f44, %f42, %f43, %f41;
	ld.shared.f32 	%f45, [%r9+24];
	ld.shared.f32 	%f46, [%r12+384];
	fma.rn.f32 	%f47, %f45, %f46, %f44;
	ld.shared.f32 	%f48, [%r9+28];
	ld.shared.f32 	%f49, [%r12+448];
	fma.rn.f32 	%f50, %f48, %f49, %f47;
	ld.shared.f32 	%f51, [%r9+32];
	ld.shared.f32 	%f52, [%r12+512];
	fma.rn.f32 	%f53, %f51, %f52, %f50;
	ld.shared.f32 	%f54, [%r9+36];
	ld.shared.f32 	%f55, [%r12+576];
	fma.rn.f32 	%f56, %f54, %f55, %f53;
	ld.shared.f32 	%f57, [%r9+40];
	ld.shared.f32 	%f58, [%r12+640];
	fma.rn.f32 	%f59, %f57, %f58, %f56;
	ld.shared.f32 	%f60, [%r9+44];
	ld.shared.f32 	%f61, [%r12+704];
	fma.rn.f32 	%f62, %f60, %f61, %f59;
	ld.shared.f32 	%f63, [%r9+48];
	ld.shared.f32 	%f64, [%r12+768];
	fma.rn.f32 	%f65, %f63, %f64, %f62;
	ld.shared.f32 	%f66, [%r9+52];
	ld.shared.f32 	%f67, [%r12+832];
	fma.rn.f32 	%f68, %f66, %f67, %f65;
	ld.shared.f32 	%f69, [%r9+56];
	ld.shared.f32 	%f70, [%r12+896];
	fma.rn.f32 	%f71, %f69, %f70, %f68;
	ld.shared.f32 	%f72, [%r9+60];
	ld.shared.f32 	%f73, [%r12+960];
	fma.rn.f32 	%f6, %f72, %f73, %f71;
	bar.sync 	0;
	add.s32 	%r50, %r59, 16;
	setp.ge.u32 	%p10, %r50, %r35;
	mov.f32 	%f174, 0f00000000;
	or.pred  	%p11, %p3, %p10;
	@%p11 bra 	$L__BB1_9;
	add.s32 	%r51, %r58, 16;
	mul.wide.u32 	%rd10, %r51, 4;
	add.s64 	%rd11, %rd2, %rd10;
	ld.global.f32 	%f174, [%rd11];
$L__BB1_9:
	st.shared.f32 	[%r10], %f174;
	add.s32 	%r52, %r62, 16;
	setp.ge.u32 	%p13, %r52, %r35;
	mov.f32 	%f175, 0f00000000;
	or.pred  	%p14, %p6, %p13;
	@%p14 bra 	$L__BB1_11;
	mul.wide.u32 	%rd12, %r61, 4;
	add.s64 	%rd13, %rd1, %rd12;
	ld.global.f32 	%f175, [%rd13];
$L__BB1_11:
	st.shared.f32 	[%r11], %f175;
	bar.sync 	0;
	ld.shared.f32 	%f75, [%r9];
	ld.shared.f32 	%f76, [%r12];
	fma.rn.f32 	%f77, %f75, %f76, %f6;
	ld.shared.f32 	%f78, [%r9+4];
	ld.shared.f32 	%f79, [%r12+64];
	fma.rn.f32 	%f80, %f78, %f79, %f77;
	ld.shared.f32 	%f81, [%r9+8];
	ld.shared.f32 	%f82, [%r12+128];
	fma.rn.f32 	%f83, %f81, %f82, %f80;
	ld.shared.f32 	%f84, [%r9+12];
	ld.shared.f32 	%f85, [%r12+192];
	fma.rn.f32 	%f86, %f84, %f85, %f83;
	ld.shared.f32 	%f87, [%r9+16];
	ld.shared.f32 	%f88, [%r12+256];
	fma.rn.f32 	%f89, %f87, %f88, %f86;
	ld.shared.f32 	%f90, [%r9+20];
	ld.shared.f32 	%f91, [%r12+320];
	fma.rn.f32 	%f92, %f90, %f91, %f89;
	ld.shared.f32 	%f93, [%r9+24];
	ld.shared.f32 	%f94, [%r12+384];
	fma.rn.f32 	%f95, %f93, %f94, %f92;
	ld.shared.f32 	%f96, [%r9+28];
	ld.shared.f32 	%f97, [%r12+448];
	fma.rn.f32 	%f98, %f96, %f97, %f95;
	ld.shared.f32 	%f99, [%r9+32];
	ld.shared.f32 	%f100, [%r12+512];
	fma.rn.f32 	%f101, %f99, %f100, %f98;
	ld.shared.f32 	%f102, [%r9+36];
	ld.shared.f32 	%f103, [%r12+576];
	fma.rn.f32 	%f104, %f102, %f103, %f101;
	ld.shared.f32 	%f105, [%r9+40];
	ld.shared.f32 	%f106, [%r12+640];
	fma.rn.f32 	%f107, %f105, %f106, %f104;
	ld.shared.f32 	%f108, [%r9+44];
	ld.shared.f32 	%f109, [%r12+704];
	fma.rn.f32 	%f110, %f108, %f109, %f107;
	ld.shared.f32 	%f111, [%r9+48];
	ld.shared.f32 	%f112, [%r12+768];
	fma.rn.f32 	%f113, %f111, %f112, %f110;
	ld.shared.f32 	%f114, [%r9+52];
	ld.shared.f32 	%f115, [%r12+832];
	fma.rn.f32 	%f116, %f114, %f115, %f113;
	ld.shared.f32 	%f117, [%r9+56];
	ld.shared.f32 	%f118, [%r12+896];
	fma.rn.f32 	%f119, %f117, %f118, %f116;
	ld.shared.f32 	%f120, [%r9+60];
	ld.shared.f32 	%f121, [%r12+960];
	fma.rn.f32 	%f180, %f120, %f121, %f119;
	bar.sync 	0;
	add.s32 	%r63, %r63, 2;
	add.s32 	%r62, %r62, 32;
	add.s32 	%r61, %r61, %r15;
	add.s32 	%r60, %r60, %r15;
	add.s32 	%r59, %r59, 32;
	add.s32 	%r58, %r58, 32;
	setp.ne.s32 	%p15, %r63, 0;
	@%p15 bra 	$L__BB1_3;
	shl.b32 	%r53, %r7, 4;
	and.b32  	%r64, %r53, -32;
$L__BB1_13:
	and.b32  	%r54, %r6, 16;
	setp.eq.s32 	%p16, %r54, 0;
	@%p16 bra 	$L__BB1_19;
	setp.ge.u32 	%p17, %r2, %r34;
	add.s32 	%r32, %r64, %r4;
	add.s32 	%r33, %r64, %r1;
	setp.ge.u32 	%p18, %r32, %r35;
	mov.f32 	%f178, 0f00000000;
	or.pred  	%p19, %p17, %p18;
	@%p19 bra 	$L__BB1_16;
	add.s32 	%r55, %r32, %r8;
	mul.wide.u32 	%rd14, %r55, 4;
	add.s64 	%rd15, %rd2, %rd14;
	ld.global.f32 	%f178, [%rd15];
$L__BB1_16:
	setp.ge.u32 	%p20, %r5, %r36;
	st.shared.f32 	[%r10], %f178;
	setp.ge.u32 	%p21, %r33, %r35;
	mov.f32 	%f179, 0f00000000;
	or.pred  	%p22, %p20, %p21;
	@%p22 bra 	$L__BB1_18;
	mad.lo.s32 	%r56, %r33, %r36, %r5;
	mul.wide.u32 	%rd16, %r56, 4;
	add.s64 	%rd17, %rd1, %rd16;
	ld.global.f32 	%f179, [%rd17];
$L__BB1_18:
	st.shared.f32 	[%r11], %f179;
	bar.sync 	0;
	ld.shared.f32 	%f124, [%r9];
	ld.shared.f32 	%f125, [%r12];
	fma.rn.f32 	%f126, %f124, %f125, %f180;
	ld.shared.f32 	%f127, [%r9+4];
	ld.shared.f32 	%f128, [%r12+64];
	fma.rn.f32 	%f129, %f127, %f128, %f126;
	ld.shared.f32 	%f130, [%r9+8];
	ld.shared.f32 	%f131, [%r12+128];
	fma.rn.f32 	%f132, %f130, %f131, %f129;
	ld.shared.f32 	%f133, [%r9+12];
	ld.shared.f32 	%f134, [%r12+192];
	fma.rn.f32 	%f135, %f133, %f134, %f132;
	ld.shared.f32 	%f136, [%r9+16];
	ld.shared.f32 	%f137, [%r12+256];
	fma.rn.f32 	%f138, %f136, %f137, %f135;
	ld.shared.f32 	%f139, [%r9+20];
	ld.shared.f32 	%f140, [%r12+320];
	fma.rn.f32 	%f141, %f139, %f140, %f138;
	ld.shared.f32 	%f142, [%r9+24];
	ld.shared.f32 	%f143, [%r12+384];
	fma.rn.f32 	%f144, %f142, %f143, %f141;
	ld.shared.f32 	%f145, [%r9+28];
	ld.shared.f32 	%f146, [%r12+448];
	fma.rn.f32 	%f147, %f145, %f146, %f144;
	ld.shared.f32 	%f148, [%r9+32];
	ld.shared.f32 	%f149, [%r12+512];
	fma.rn.f32 	%f150, %f148, %f149, %f147;
	ld.shared.f32 	%f151, [%r9+36];
	ld.shared.f32 	%f152, [%r12+576];
	fma.rn.f32 	%f153, %f151, %f152, %f150;
	ld.shared.f32 	%f154, [%r9+40];
	ld.shared.f32 	%f155, [%r12+640];
	fma.rn.f32 	%f156, %f154, %f155, %f153;
	ld.shared.f32 	%f157, [%r9+44];
	ld.shared.f32 	%f158, [%r12+704];
	fma.rn.f32 	%f159, %f157, %f158, %f156;
	ld.shared.f32 	%f160, [%r9+48];
	ld.shared.f32 	%f161, [%r12+768];
	fma.rn.f32 	%f162, %f160, %f161, %f159;
	ld.shared.f32 	%f163, [%r9+52];
	ld.shared.f32 	%f164, [%r12+832];
	fma.rn.f32 	%f165, %f163, %f164, %f162;
	ld.shared.f32 	%f166, [%r9+56];
	ld.shared.f32 	%f167, [%r12+896];
	fma.rn.f32 	%f168, %f166, %f167, %f165;
	ld.shared.f32 	%f169, [%r9+60];
	ld.shared.f32 	%f170, [%r12+960];
	fma.rn.f32 	%f180, %f169, %f170, %f168;
	bar.sync 	0;
$L__BB1_19:
	setp.ge.u32 	%p23, %r2, %r34;
	setp.ge.u32 	%p24, %r5, %r36;
	or.pred  	%p25, %p23, %p24;
	@%p25 bra 	$L__BB1_21;
	mad.lo.s32 	%r57, %r36, %r2, %r5;
	cvta.to.global.u64 	%rd18, %rd3;
	mul.wide.u32 	%rd19, %r57, 4;
	add.s64 	%rd20, %rd18, %rd19;
	st.global.f32 	[%rd20], %f180;
$L__BB1_21:
	ret;

}


// ===== COMPILED SASS (sm_100) =====

	.target	sm_100

	.elftype	@"ET_EXEC"


//--------------------- .note.nv.tkinfo           --------------------------
	.section	.note.nv.tkinfo,"",@"SHT_NOTE"
	.sectionflags	@"SHF_NOTE_NV_TKINFO"
	.tkinfo
        /*0018*/ 	.word	0x00000002
        /*0030*/ 	.string	""
        /*0030*/ 	.string	"ptxas"
        /*0030*/ 	.string	"Cuda compilation tools, release 13.0, V13.0.88"
        /*0030*/ 	.string	"Build cuda_13.0.r13.0/compiler.36424714_0"
        /*0030*/ 	.string	"-arch sm_100 -m 64 "



//--------------------- .note.nv.cuinfo           --------------------------
	.section	.note.nv.cuinfo,"",@"SHT_NOTE"
	.sectionflags	@"SHF_NOTE_NV_CUINFO"
        /*0018*/ 	.short	0x0002
        /*001a*/ 	.short	0x0064
        /*001c*/ 	.short	0x0082
	.zero		2


//--------------------- .nv.info                  --------------------------
	.section	.nv.info,"",@"SHT_CUDA_INFO"
	.align	4


	//----- nvinfo : EIATTR_REGCOUNT
	.align		4
        /*0000*/ 	.byte	0x04, 0x2f
        /*0002*/ 	.short	(.L_1 - .L_0)
	.align		4
.L_0:
        /*0004*/ 	.word	index@(_Z17naive_cuda_matmulPfPKfS1_jjj)
        /*0008*/ 	.word	0x00000020


	//----- nvinfo : EIATTR_FRAME_SIZE
	.align		4
.L_1:
        /*000c*/ 	.byte	0x04, 0x11
        /*000e*/ 	.short	(.L_3 - .L_2)
	.align		4
.L_2:
        /*0010*/ 	.word	index@(_Z17naive_cuda_matmulPfPKfS1_jjj)
        /*0014*/ 	.word	0x00000000


	//----- nvinfo : EIATTR_REGCOUNT
	.align		4
.L_3:
        /*0018*/ 	.byte	0x04, 0x2f
        /*001a*/ 	.short	(.L_5 - .L_4)
	.align		4
.L_4:
        /*001c*/ 	.word	index@(_Z17tiled_cuda_matmulILi16EEvPfPKfS2_jjj)
        /*0020*/ 	.word	0x00000020


	//----- nvinfo : EIATTR_FRAME_SIZE
	.align		4
.L_5:
        /*0024*/ 	.byte	0x04, 0x11
        /*0026*/ 	.short	(.L_7 - .L_6)
	.align		4
.L_6:
        /*0028*/ 	.word	index@(_Z17tiled_cuda_matmulILi16EEvPfPKfS2_jjj)
        /*002c*/ 	.word	0x00000000


	//----- nvinfo : EIATTR_MIN_STACK_SIZE
	.align		4
.L_7:
        /*0030*/ 	.byte	0x04, 0x12
        /*0032*/ 	.short	(.L_9 - .L_8)
	.align		4
.L_8:
        /*0034*/ 	.word	index@(_Z17tiled_cuda_matmulILi16EEvPfPKfS2_jjj)
        /*0038*/ 	.word	0x00000000


	//----- nvinfo : EIATTR_MIN_STACK_SIZE
	.align		4
.L_9:
        /*003c*/ 	.byte	0x04, 0x12
        /*003e*/ 	.short	(.L_11 - .L_10)
	.align		4
.L_10:
        /*0040*/ 	.word	index@(_Z17naive_cuda_matmulPfPKfS1_jjj)
        /*0044*/ 	.word	0x00000000
.L_11:


//--------------------- .nv.compat                --------------------------
	.section	.nv.compat,"",@"SHT_CUDA_COMPAT_INFO"
	.align	4
        /*0000*/ 	.byte	0x02, 0x09, 0x00, 0x00, 0x02, 0x02, 0x01, 0x00, 0x02, 0x05, 0x05, 0x00, 0x03, 0x07, 0x01, 0x01
        /*0010*/ 	.byte	0x02, 0x03, 0x00, 0x00, 0x02, 0x06, 0x01, 0x00, 0x04, 0x0b, 0x08, 0x00, 0x09, 0x00, 0x00, 0x00
        /*0020*/ 	.byte	0x00, 0x00, 0x00, 0x00


//--------------------- .nv.info._Z17tiled_cuda_matmulILi16EEvPfPKfS2_jjj --------------------------
	.section	.nv.info._Z17tiled_cuda_matmulILi16EEvPfPKfS2_jjj,"",@"SHT_CUDA_INFO"
	.sectionflags	@""
	.align	4


	//----- nvinfo : EIATTR_CUDA_API_VERSION
	.align		4
        /*0000*/ 	.byte	0x04, 0x37
        /*0002*/ 	.short	(.L_13 - .L_12)
.L_12:
        /*0004*/ 	.word	0x00000082


	//----- nvinfo : EIATTR_KPARAM_INFO
	.align		4
.L_13:
        /*0008*/ 	.byte	0x04, 0x17
        /*000a*/ 	.short	(.L_15 - .L_14)
.L_14:
        /*000c*/ 	.word	0x00000000
        /*0010*/ 	.short	0x0005
        /*0012*/ 	.short	0x0020
        /*0014*/ 	.byte	0x00, 0xf0, 0x11, 0x00


	//----- nvinfo : EIATTR_KPARAM_INFO
	.align		4
.L_15:
        /*0018*/ 	.byte	0x04, 0x17
        /*001a*/ 	.short	(.L_17 - .L_16)
.L_16:
        /*001c*/ 	.word	0x00000000
        /*0020*/ 	.short	0x0004
        /*0022*/ 	.short	0x001c
        /*0024*/ 	.byte	0x00, 0xf0, 0x11, 0x00


	//----- nvinfo : EIATTR_KPARAM_INFO
	.align		4
.L_17:
        /*0028*/ 	.byte	0x04, 0x17
        /*002a*/ 	.short	(.L_19 - .L_18)
.L_18:
        /*002c*/ 	.word	0x00000000
        /*0030*/ 	.short	0x0003
        /*0032*/ 	.short	0x0018
        /*0034*/ 	.byte	0x00, 0xf0, 0x11, 0x00


	//----- nvinfo : EIATTR_KPARAM_INFO
	.align		4
.L_19:
        /*0038*/ 	.byte	0x04, 0x17
        /*003a*/ 	.short	(.L_21 - .L_20)
.L_20:
        /*003c*/ 	.word	0x00000000
        /*0040*/ 	.short	0x0002
        /*0042*/ 	.short	0x0010
        /*0044*/ 	.byte	0x00, 0xf5, 0x21, 0x00


	//----- nvinfo : EIATTR_KPARAM_INFO
	.align		4
.L_21:
        /*0048*/ 	.byte	0x04, 0x17
        /*004a*/ 	.short	(.L_23 - .L_22)
.L_22:
        /*004c*/ 	.word	0x00000000
        /*0050*/ 	.short	0x0001
        /*0052*/ 	.short	0x0008
        /*0054*/ 	.byte	0x00, 0xf5, 0x21, 0x00


	//----- nvinfo : EIATTR_KPARAM_INFO
	.align		4
.L_23:
        /*0058*/ 	.byte	0x04, 0x17
        /*005a*/ 	.short	(.L_25 - .L_24)
.L_24:
        /*005c*/ 	.word	0x00000000
        /*0060*/ 	.short	0x0000
        /*0062*/ 	.short	0x0000
        /*0064*/ 	.byte	0x00, 0xf5, 0x21, 0x00


	//----- nvinfo : EIATTR_SPARSE_MMA_MASK
	.align		4
.L_25:
        /*0068*/ 	.byte	0x03, 0x50
        /*006a*/ 	.short	0x0000


	//----- nvinfo : EIATTR_MAXREG_COUNT
	.align		4
        /*006c*/ 	.byte	0x03, 0x1b
        /*006e*/ 	.short	0x00ff


	//----- nvinfo : EIATTR_NUM_BARRIERS
	.align		4
        /*0070*/ 	.byte	0x02, 0x4c
        /*0072*/ 	.byte	0x01
	.zero		1


	//----- nvinfo : EIATTR_MERCURY_ISA_VERSION
	.align		4
        /*0074*/ 	.byte	0x03, 0x5f
        /*0076*/ 	.short	0x0101


	//----- nvinfo : EIATTR_VRC_CTA_INIT_COUNT
	.align		4
        /*0078*/ 	.byte	0x02, 0x4a
	.zero		1
	.zero		1


	//----- nvinfo : EIATTR_EXIT_INSTR_OFFSETS
	.align		4
        /*007c*/ 	.byte	0x04, 0x1c
        /*007e*/ 	.short	(.L_27 - .L_26)


	//   ....[0]....
.L_26:
        /*0080*/ 	.word	0x00000de0


	//   ....[1]....
        /*0084*/ 	.word	0x00000e30


	//----- nvinfo : EIATTR_CBANK_PARAM_SIZE
	.align		4
.L_27:
        /*0088*/ 	.byte	0x03, 0x19
        /*008a*/ 	.short	0x0024


	//----- nvinfo : EIATTR_PARAM_CBANK
	.align		4
        /*008c*/ 	.byte	0x04, 0x0a
        /*008e*/ 	.short	(.L_29 - .L_28)
	.align		4
.L_28:
        /*0090*/ 	.word	index@(.nv.constant0._Z17tiled_cuda_matmulILi16EEvPfPKfS2_jjj)
        /*0094*/ 	.short	0x0380
        /*0096*/ 	.short	0x0024


	//----- nvinfo : EIATTR_SW_WAR
	.align		4
.L_29:
        /*0098*/ 	.byte	0x04, 0x36
        /*009a*/ 	.short	(.L_31 - .L_30)
.L_30:
        /*009c*/ 	.word	0x00000008
.L_31:


//--------------------- .nv.info._Z17naive_cuda_matmulPfPKfS1_jjj --------------------------
	.section	.nv.info._Z17naive_cuda_matmulPfPKfS1_jjj,"",@"SHT_CUDA_INFO"
	.sectionflags	@""
	.align	4


	//----- nvinfo : EIATTR_CUDA_API_VERSION
	.align		4
        /*0000*/ 	.byte	0x04, 0x37
        /*0002*/ 	.short	(.L_33 - .L_32)
.L_32:
        /*0004*/ 	.word	0x00000082


	//----- nvinfo : EIATTR_KPARAM_INFO
	.align		4
.L_33:
        /*0008*/ 	.byte	0x04, 0x17
        /*000a*/ 	.short	(.L_35 - .L_34)
.L_34:
        /*000c*/ 	.word	0x00000000
        /*0010*/ 	.short	0x0005
        /*0012*/ 	.short	0x0020
        /*0014*/ 	.byte	0x00, 0xf0, 0x11, 0x00


	//----- nvinfo : EIATTR_KPARAM_INFO
	.align		4
.L_35:
        /*0018*/ 	.byte	0x04, 0x17
        /*001a*/ 	.short	(.L_37 - .L_36)
.L_36:
        /*001c*/ 	.word	0x00000000
        /*0020*/ 	.short	0x0004
        /*0022*/ 	.short	0x001c
        /*0024*/ 	.byte	0x00, 0xf0, 0x11, 0x00


	//----- nvinfo : EIATTR_KPARAM_INFO
	.align		4
.L_37:
        /*0028*/ 	.byte	0x04, 0x17
        /*002a*/ 	.short	(.L_39 - .L_38)
.L_38:
        /*002c*/ 	.word	0x00000000
        /*0030*/ 	.short	0x0003
        /*0032*/ 	.short	0x0018
        /*0034*/ 	.byte	0x00, 0xf0, 0x11, 0x00


	//----- nvinfo : EIATTR_KPARAM_INFO
	.align		4
.L_39:
        /*0038*/ 	.byte	0x04, 0x17
        /*003a*/ 	.short	(.L_41 - .L_40)
.L_40:
        /*003c*/ 	.word	0x00000000
        /*0040*/ 	.short	0x0002
        /*0042*/ 	.short	0x0010
        /*0044*/ 	.byte	0x00, 0xf5, 0x21, 0x00


	//----- nvinfo : EIATTR_KPARAM_INFO
	.align		4
.L_41:
        /*0048*/ 	.byte	0x04, 0x17
        /*004a*/ 	.short	(.L_43 - .L_42)
.L_42:
        /*004c*/ 	.word	0x00000000
        /*0050*/ 	.short	0x0001
        /*0052*/ 	.short	0x0008
        /*0054*/ 	.byte	0x00, 0xf5, 0x21, 0x00


	//----- nvinfo : EIATTR_KPARAM_INFO
	.align		4
.L_43:
        /*0058*/ 	.byte	0x04, 0x17
        /*005a*/ 	.short	(.L_45 - .L_44)
.L_44:
        /*005c*/ 	.word	0x00000000
        /*0060*/ 	.short	0x0000
        /*0062*/ 	.short	0x0000
        /*0064*/ 	.byte	0x00, 0xf5, 0x21, 0x00


	//----- nvinfo : EIATTR_SPARSE_MMA_MASK
	.align		4
.L_45:
        /*0068*/ 	.byte	0x03, 0x50
        /*006a*/ 	.short	0x0000


	//----- nvinfo : EIATTR_MAXREG_COUNT
	.align		4
        /*006c*/ 	.byte	0x03, 0x1b
        /*006e*/ 	.short	0x00ff


	//----- nvinfo : EIATTR_MERCURY_ISA_VERSION
	.align		4
        /*0070*/ 	.byte	0x03, 0x5f
        /*0072*/ 	.short	0x0101


	//----- nvinfo : EIATTR_VRC_CTA_INIT_COUNT
	.align		4
        /*0074*/ 	.byte	0x02, 0x4a
	.zero		1
	.zero		1


	//----- nvinfo : EIATTR_EXIT_INSTR_OFFSETS
	.align		4
        /*0078*/ 	.byte	0x04, 0x1c
        /*007a*/ 	.short	(.L_47 - .L_46)


	//   ....[0]....
.L_46:
        /*007c*/ 	.word	0x000000e0


	//   ....[1]....
        /*0080*/ 	.word	0x00000a90


	//----- nvinfo : EIATTR_CBANK_PARAM_SIZE
	.align		4
.L_47:
        /*0084*/ 	.byte	0x03, 0x19
        /*0086*/ 	.short	0x0024


	//----- nvinfo : EIATTR_PARAM_CBANK
	.align		4
        /*0088*/ 	.byte	0x04, 0x0a
        /*008a*/ 	.short	(.L_49 - .L_48)
	.align		4
.L_48:
        /*008c*/ 	.word	index@(.nv.constant0._Z17naive_cuda_matmulPfPKfS1_jjj)
        /*0090*/ 	.short	0x0380
        /*0092*/ 	.short	0x0024


	//----- nvinfo : EIATTR_SW_WAR
	.align		4
.L_49:
        /*0094*/ 	.byte	0x04, 0x36
        /*0096*/ 	.short	(.L_51 - .L_50)
.L_50:
        /*0098*/ 	.word	0x00000008
.L_51:


//--------------------- .nv.callgraph             --------------------------
	.section	.nv.callgraph,"",@"SHT_CUDA_CALLGRAPH"
	.align	4
	.sectionentsize	8
	.align		4
        /*0000*/ 	.word	0x00000000
	.align		4
        /*0004*/ 	.word	0xffffffff
	.align		4
        /*0008*/ 	.word	0x00000000
	.align		4
        /*000c*/ 	.word	0xfffffffe
	.align		4
        /*0010*/ 	.word	0x00000000
	.align		4
        /*0014*/ 	.word	0xfffffffd
	.align		4
        /*0018*/ 	.word	0x00000000
	.align		4
        /*001c*/ 	.word	0xfffffffc


//--------------------- .text._Z17tiled_cuda_matmulILi16EEvPfPKfS2_jjj --------------------------
	.section	.text._Z17tiled_cuda_matmulILi16EEvPfPKfS2_jjj,"ax",@progbits
	.align	128
        .global         _Z17tiled_cuda_matmulILi16EEvPfPKfS2_jjj
        .type           _Z17tiled_cuda_matmulILi16EEvPfPKfS2_jjj,@function
        .size           _Z17tiled_cuda_matmulILi16EEvPfPKfS2_jjj,(.L_x_9 - _Z17tiled_cuda_matmulILi16EEvPfPKfS2_jjj)
        .other          _Z17tiled_cuda_matmulILi16EEvPfPKfS2_jjj,@"STO_CUDA_ENTRY STV_DEFAULT"
_Z17tiled_cuda_matmulILi16EEvPfPKfS2_jjj:
.text._Z17tiled_cuda_matmulILi16EEvPfPKfS2_jjj:
[----:B------:R-:W-:Y:S01]  /*0000*/  LDC R1, c[0x0][0x37c] ;  /* 0x0000df00ff017b82 */ /* 0x000fe20000000800 */
[----:B------:R-:W0:Y:S01]  /*0010*/  S2R R3, SR_CTAID.Y ;  /* 0x0000000000037919 */ /* 0x000e220000002600 */
[----:B------:R-:W1:Y:S01]  /*0020*/  LDCU UR8, c[0x0][0x39c] ;  /* 0x00007380ff0877ac */ /* 0x000e620008000800 */
[----:B------:R-:W-:Y:S01]  /*0030*/  HFMA2 R23, -RZ, RZ, 0, 0 ;  /* 0x00000000ff177431 */ /* 0x000fe200000001ff */
[----:B------:R-:W0:Y:S01]  /*0040*/  S2R R14, SR_TID.Y ;  /* 0x00000000000e7919 */ /* 0x000e220000002200 */
[----:B------:R-:W2:Y:S01]  /*0050*/  LDCU.64 UR10, c[0x0][0x358] ;  /* 0x00006b00ff0a77ac */ /* 0x000ea20008000a00 */
[----:B------:R-:W3:Y:S01]  /*0060*/  S2R R6, SR_CTAID.X ;  /* 0x0000000000067919 */ /* 0x000ee20000002500 */
[----:B------:R-:W3:Y:S01]  /*0070*/  S2R R13, SR_TID.X ;  /* 0x00000000000d7919 */ /* 0x000ee20000002100 */
[----:B-1----:R-:W-:-:S04]  /*0080*/  UIADD3 UR9, UPT, UPT, UR8, 0xf, URZ ;  /* 0x0000000f08097890 */ /* 0x002fc8000fffe0ff */
[----:B------:R-:W-:Y:S01]  /*0090*/  UISETP.GE.U32.AND UP0, UPT, UR9, 0x10, UPT ;  /* 0x000000100900788c */ /* 0x000fe2000bf06070 */
[----:B0-----:R-:W-:Y:S02]  /*00a0*/  LEA R0, R3, R14, 0x4 ;  /* 0x0000000e03007211 */ /* 0x001fe400078e20ff */
[----:B---3--:R-:W-:-:S06]  /*00b0*/  LEA R3, R6, R13, 0x4 ;  /* 0x0000000d06037211 */ /* 0x008fcc00078e20ff */
[----:B--2---:R-:W-:Y:S05]  /*00c0*/  BRA.U !UP0, `(.L_x_0) ;  /* 0x0000000d08347547 */ /* 0x004fea000b800000 */
[----:B------:R-:W0:Y:S01]  /*00d0*/  S2UR UR7, SR_CgaCtaId ;  /* 0x00000000000779c3 */ /* 0x000e220000008800 */
[----:B------:R-:W-:Y:S01]  /*00e0*/  UMOV UR4, 0x400 ;  /* 0x0000040000047882 */ /* 0x000fe20000000000 */
[----:B------:R-:W-:Y:S01]  /*00f0*/  USHF.R.U32.HI UR5, URZ, 0x4, UR9 ;  /* 0x00000004ff057899 */ /* 0x000fe20008011609 */
[----:B------:R-:W-:Y:S01]  /*0100*/  MOV R23, RZ ;  /* 0x000000ff00177202 */ /* 0x000fe20000000f00 */
[----:B------:R-:W-:Y:S02]  /*0110*/  UIADD3 UR6, UPT, UPT, UR4, 0x400, URZ ;  /* 0x0000040004067890 */ /* 0x000fe4000fffe0ff */
[----:B------:R-:W-:Y:S02]  /*0120*/  UISETP.NE.AND UP0, UPT, UR5, 0x1, UPT ;  /* 0x000000010500788c */ /* 0x000fe4000bf05270 */
[----:B0-----:R-:W-:Y:S02]  /*0130*/  ULEA UR4, UR7, UR4, 0x18 ;  /* 0x0000000407047291 */ /* 0x001fe4000f8ec0ff */
[----:B------:R-:W-:-:S04]  /*0140*/  ULEA UR6, UR7, UR6, 0x18 ;  /* 0x0000000607067291 */ /* 0x000fc8000f8ec0ff */
[C---:B------:R-:W-:Y:S01]  /*0150*/  LEA R2, R14.reuse, UR4, 0x6 ;  /* 0x000000040e027c11 */ /* 0x040fe2000f8e30ff */
[----:B------:R-:W-:Y:S01]  /*0160*/  UMOV UR4, URZ ;  /* 0x000000ff00047c82 */ /* 0x000fe20008000000 */
[C---:B------:R-:W-:Y:S02]  /*0170*/  LEA R16, R13.reuse, UR6, 0x2 ;  /* 0x000000060d107c11 */ /* 0x040fe4000f8e10ff */
[----:B------:R-:W-:Y:S02]  /*0180*/  LEA R22, R13, R2, 0x2 ;  /* 0x000000020d167211 */ /* 0x000fe400078e10ff */
[----:B------:R-:W-:Y:S01]  /*0190*/  LEA R20, R14, R16, 0x6 ;  /* 0x000000100e147211 */ /* 0x000fe200078e30ff */
[----:B------:R-:W-:Y:S06]  /*01a0*/  BRA.U !UP0, `(.L_x_1) ;  /* 0x00000009080c7547 */ /* 0x000fec000b800000 */
[----:B------:R-:W0:Y:S01]  /*01b0*/  LDCU UR7, c[0x0][0x3a0] ;  /* 0x00007400ff0777ac */ /* 0x000e220008000800 */
[----:B------:R-:W1:Y:S01]  /*01c0*/  LDC R12, c[0x0][0x3a0] ;  /* 0x0000e800ff0c7b82 */ /* 0x000e620000000800 */
[----:B------:R-:W-:Y:S01]  /*01d0*/  IADD3 R4, PT, PT, R14, 0x10, RZ ;  /* 0x000000100e047810 */ /* 0x000fe20007ffe0ff */
[--C-:B------:R-:W-:Y:S01]  /*01e0*/  IMAD R18, R0, UR8, R13.reuse ;  /* 0x0000000800127c24 */ /* 0x100fe2000f8e020d */
[----:B------:R-:W2:Y:S01]  /*01f0*/  LDCU UR12, c[0x0][0x398] ;  /* 0x00007300ff0c77ac */ /* 0x000ea20008000800 */
[----:B------:R-:W-:Y:S02]  /*0200*/  MOV R23, RZ ;  /* 0x000000ff00177202 */ /* 0x000fe40000000f00 */
[----:B------:R-:W-:Y:S01]  /*0210*/  MOV R17, R13 ;  /* 0x0000000d00117202 */ /* 0x000fe20000000f00 */
[----:B------:R-:W-:Y:S01]  /*0220*/  ULOP3.LUT UR4, UR5, 0xffffffe, URZ, 0xc0, !UPT ;  /* 0x0ffffffe05047892 */ /* 0x000fe2000f8ec0ff */
[----:B------:R-:W-:Y:S01]  /*0230*/  MOV R15, R14 ;  /* 0x0000000e000f7202 */ /* 0x000fe20000000f00 */
[----:B------:R-:W3:Y:S02]  /*0240*/  LDCU UR6, c[0x0][0x39c] ;  /* 0x00007380ff0677ac */ /* 0x000ee40008000800 */
[----:B------:R-:W-:Y:S01]  /*0250*/  UIADD3 UR4, UPT, UPT, -UR4, URZ, URZ ;  /* 0x000000ff04047290 */ /* 0x000fe2000fffe1ff */
[----:B0-----:R-:W-:-:S02]  /*0260*/  IMAD R4, R4, UR7, R13 ;  /* 0x0000000704047c24 */ /* 0x001fc4000f8e020d */
[----:B------:R-:W-:Y:S01]  /*0270*/  IMAD R19, R14, UR7, R13 ;  /* 0x000000070e137c24 */ /* 0x000fe2000f8e020d */
[----:B--2---:R-:W-:Y:S02]  /*0280*/  ISETP.GE.U32.AND P1, PT, R0, UR12, PT ;  /* 0x0000000c00007c0c */ /* 0x004fe4000bf26070 */
[C---:B------:R-:W-:Y:S02]  /*0290*/  LEA R21, R6.reuse, R4, 0x4 ;  /* 0x0000000406157211 */ /* 0x040fe400078e20ff */
[----:B------:R-:W-:-:S09]  /*02a0*/  LEA R19, R6, R19, 0x4 ;  /* 0x0000001306137211 */ /* 0x000fd200078e20ff */
.L_x_2:
[----:B-1----:R-:W-:Y:S01]  /*02b0*/  ISETP.GE.U32.AND P0, PT, R3, R12, PT ;  /* 0x0000000c0300720c */ /* 0x002fe20003f06070 */
[----:B---3--:R-:W-:Y:S01]  /*02c0*/  UMOV UR8, UR6 ;  /* 0x0000000600087c82 */ /* 0x008fe20008000000 */
[----:B------:R-:W-:Y:S01]  /*02d0*/  HFMA2 R27, -RZ, RZ, 0, 0 ;  /* 0x00000000ff1b7431 */ /* 0x000fe200000001ff */
[----:B------:R-:W-:Y:S02]  /*02e0*/  ISETP.GE.U32.OR P2, PT, R17, UR8, P1 ;  /* 0x0000000811007c0c */ /* 0x000fe40008f46470 */
[----:B------:R-:W-:Y:S02]  /*02f0*/  ISETP.GE.U32.OR P3, PT, R15, UR8, P0 ;  /* 0x000000080f007c0c */ /* 0x000fe40008766470 */
[----:B------:R-:W-:-:S09]  /*0300*/  MOV R29, RZ ;  /* 0x000000ff001d7202 */ /* 0x000fd20000000f00 */
[----:B------:R-:W0:Y:S08]  /*0310*/  @!P2 LDC.64 R6, c[0x0][0x388] ;  /* 0x0000e200ff06ab82 */ /* 0x000e300000000a00 */
[----:B------:R-:W1:Y:S01]  /*0320*/  @!P3 LDC.64 R4, c[0x0][0x390] ;  /* 0x0000e400ff04bb82 */ /* 0x000e620000000a00 */
[----:B0-----:R-:W-:-:S05]  /*0330*/  @!P2 IMAD.WIDE.U32 R6, R18, 0x4, R6 ;  /* 0x000000041206a825 */ /* 0x001fca00078e0006 */
[----:B------:R-:W2:Y:S01]  /*0340*/  @!P2 LDG.E R27, desc[UR10][R6.64] ;  /* 0x0000000a061ba981 */ /* 0x000ea2000c1e1900 */
[----:B-1----:R-:W-:-:S05]  /*0350*/  @!P3 IMAD.WIDE.U32 R4, R19, 0x4, R4 ;  /* 0x000000041304b825 */ /* 0x002fca00078e0004 */
[----:B------:R-:W3:Y:S04]  /*0360*/  @!P3 LDG.E R29, desc[UR10][R4.64] ;  /* 0x0000000a041db981 */ /* 0x000ee8000c1e1900 */
[----:B--2---:R-:W-:Y:S04]  /*0370*/  STS [R22], R27 ;  /* 0x0000001b16007388 */ /* 0x004fe80000000800 */
[----:B---3--:R-:W-:Y:S01]  /*0380*/  STS [R20], R29 ;  /* 0x0000001d14007388 */ /* 0x008fe20000000800 */
[----:B------:R-:W-:Y:S06]  /*0390*/  BAR.SYNC.DEFER_BLOCKING 0x0 ;  /* 0x0000000000007b1d */ /* 0x000fec0000010000 */
[----:B------:R-:W-:Y:S04]  /*03a0*/  LDS R24, [R16] ;  /* 0x0000000010187984 */ /* 0x000fe80000000800 */
[----:B------:R-:W0:Y:S04]  /*03b0*/  LDS.128 R8, [R2] ;  /* 0x0000000002087984 */ /* 0x000e280000000c00 */
[----:B------:R-:W1:Y:S04]  /*03c0*/  LDS R26, [R16+0x40] ;  /* 0x00004000101a7984 */ /* 0x000e680000000800 */
[----:B------:R-:W2:Y:S04]  /*03d0*/  LDS R25, [R16+0x80] ;  /* 0x0000800010197984 */ /* 0x000ea80000000800 */
[----:B------:R-:W-:Y:S04]  /*03e0*/  LDS.128 R4, [R2+0x10] ;  /* 0x0000100002047984 */ /* 0x000fe80000000c00 */
[----:B------:R-:W-:Y:S04]  /*03f0*/  LDS R28, [R16+0x300] ;  /* 0x00030000101c7984 */ /* 0x000fe80000000800 */
[----:B------:R-:W-:Y:S01]  /*0400*/  LDS R29, [R16+0x340] ;  /* 0x00034000101d7984 */ /* 0x000fe20000000800 */
[----:B0-----:R-:W-:-:S03]  /*0410*/  FFMA R24, R8, R24, R23 ;  /* 0x0000001808187223 */ /* 0x001fc60000000017 */
[----:B------:R-:W0:Y:S01]  /*0420*/  LDS R8, [R16+0xc0] ;  /* 0x0000c00010087984 */ /* 0x000e220000000800 */
[----:B-1----:R-:W-:-:S03]  /*0430*/  FFMA R24, R26, R9, R24 ;  /* 0x000000091a187223 */ /* 0x002fc60000000018 */
[----:B------:R-:W1:Y:S04]  /*0440*/  LDS R9, [R16+0x100] ;  /* 0x0001000010097984 */ /* 0x000e680000000800 */
[----:B------:R-:W3:Y:S04]  /*0450*/  LDS R26, [R16+0x140] ;  /* 0x00014000101a7984 */ /* 0x000ee80000000800 */
[----:B------:R-:W4:Y:S01]  /*0460*/  LDS R23, [R16+0x180] ;  /* 0x0001800010177984 */ /* 0x000f220000000800 */
[----:B--2---:R-:W-:-:S03]  /*0470*/  FFMA R25, R25, R10, R24 ;  /* 0x0000000a19197223 */ /* 0x004fc60000000018 */
[----:B------:R-:W2:Y:S01]  /*0480*/  LDS R24, [R16+0x1c0] ;  /* 0x0001c00010187984 */ /* 0x000ea20000000800 */
[----:B0-----:R-:W-:-:S03]  /*0490*/  FFMA R11, R8, R11, R25 ;  /* 0x0000000b080b7223 */ /* 0x001fc60000000019 */
[----:B------:R-:W-:Y:S01]  /*04a0*/  LDS R25, [R16+0x200] ;  /* 0x0002000010197984 */ /* 0x000fe20000000800 */
[----:B-1----:R-:W-:-:S04]  /*04b0*/  FFMA R9, R4, R9, R11 ;  /* 0x0000000904097223 */ /* 0x002fc8000000000b */
[----:B---3--:R-:W-:Y:S02]  /*04c0*/  FFMA R4, R26, R5, R9 ;  /* 0x000000051a047223 */ /* 0x008fe40000000009 */
[----:B------:R-:W0:Y:S04]  /*04d0*/  LDS.128 R8, [R2+0x20] ;  /* 0x0000200002087984 */ /* 0x000e280000000c00 */
[----:B------:R-:W1:Y:S01]  /*04e0*/  LDS R26, [R16+0x240] ;  /* 0x00024000101a7984 */ /* 0x000e620000000800 */
[----:B----4-:R-:W-:-:S03]  /*04f0*/  FFMA R5, R23, R6, R4 ;  /* 0x0000000617057223 */ /* 0x010fc60000000004 */
[----:B------:R-:W3:Y:S01]  /*0500*/  LDS R23, [R16+0x280] ;  /* 0x0002800010177984 */ /* 0x000ee20000000800 */
[----:B------:R-:W-:-:S03]  /*0510*/  IADD3 R4, PT, PT, R17, 0x10, RZ ;  /* 0x0000001011047810 */ /* 0x000fc60007ffe0ff */
[----:B------:R-:W4:Y:S01]  /*0520*/  LDS R6, [R16+0x2c0] ;  /* 0x0002c00010067984 */ /* 0x000f220000000800 */
[----:B------:R-:W-:Y:S01]  /*0530*/  ISETP.GE.U32.OR P2, PT, R4, UR8, P1 ;  /* 0x0000000804007c0c */ /* 0x000fe20008f46470 */
[----:B--2---:R-:W-:Y:S02]  /*0540*/  FFMA R7, R24, R7, R5 ;  /* 0x0000000718077223 */ /* 0x004fe40000000005 */
[----:B------:R-:W-:Y:S10]  /*0550*/  LDS R24, [R16+0x3c0] ;  /* 0x0003c00010187984 */ /* 0x000ff40000000800 */
[----:B------:R-:W2:Y:S01]  /*0560*/  @!P2 LDC.64 R4, c[0x0][0x388] ;  /* 0x0000e200ff04ab82 */ /* 0x000ea20000000a00 */
[----:B0-----:R-:W-:-:S04]  /*0570*/  FFMA R7, R8, R25, R7 ;  /* 0x0000001908077223 */ /* 0x001fc80000000007 */
[----:B-1----:R-:W-:Y:S01]  /*0580*/  FFMA R26, R26, R9, R7 ;  /* 0x000000091a1a7223 */ /* 0x002fe20000000007 */
[----:B------:R-:W-:-:S03]  /*0590*/  @!P2 IADD3 R9, PT, PT, R18, 0x10, RZ ;  /* 0x000000101209a810 */ /* 0x000fc60007ffe0ff */
[----:B---3--:R-:W-:Y:S02]  /*05a0*/  FFMA R23, R23, R10, R26 ;  /* 0x0000000a17177223 */ /* 0x008fe4000000001a */
[----:B--2---:R-:W-:-:S04]  /*05b0*/  @!P2 IMAD.WIDE.U32 R8, R9, 0x4, R4 ;  /* 0x000000040908a825 */ /* 0x004fc800078e0004 */
[----:B----4-:R-:W-:Y:S02]  /*05c0*/  FFMA R25, R6, R11, R23 ;  /* 0x0000000b06197223 */ /* 0x010fe40000000017 */
[----:B------:R-:W-:Y:S04]  /*05d0*/  LDS R23, [R16+0x380] ;  /* 0x0003800010177984 */ /* 0x000fe80000000800 */
[----:B------:R-:W0:Y:S01]  /*05e0*/  LDS.128 R4, [R2+0x30] ;  /* 0x0000300002047984 */ /* 0x000e220000000c00 */
[----:B------:R-:W-:Y:S01]  /*05f0*/  HFMA2 R27, -RZ, RZ, 0, 0 ;  /* 0x00000000ff1b7431 */ /* 0x000fe200000001ff */
[----:B------:R-:W-:Y:S06]  /*0600*/  BAR.SYNC.DEFER_BLOCKING 0x0 ;  /* 0x0000000000007b1d */ /* 0x000fec0000010000 */
[----:B------:R-:W2:Y:S01]  /*0610*/  @!P2 LDG.E R27, desc[UR10][R8.64] ;  /* 0x0000000a081ba981 */ /* 0x000ea2000c1e1900 */
[----:B------:R-:W-:-:S04]  /*0620*/  IADD3 R10, PT, PT, R15, 0x10, RZ ;  /* 0x000000100f0a7810 */ /* 0x000fc80007ffe0ff */
[----:B------:R-:W-:-:S13]  /*0630*/  ISETP.GE.U32.OR P0, PT, R10, UR8, P0 ;  /* 0x000000080a007c0c */ /* 0x000fda0008706470 */
[----:B------:R-:W1:Y:S01]  /*0640*/  @!P0 LDC.64 R10, c[0x0][0x390] ;  /* 0x0000e400ff0a8b82 */ /* 0x000e620000000a00 */
[----:B--2---:R1:W-:Y:S02]  /*0650*/  STS [R22], R27 ;  /* 0x0000001b16007388 */ /* 0x0043e40000000800 */
[----:B-1----:R-:W-:Y:S01]  /*0660*/  @!P0 IMAD.WIDE.U32 R26, R21, 0x4, R10 ;  /* 0x00000004151a8825 */ /* 0x002fe200078e000a */
[----:B------:R-:W-:-:S06]  /*0670*/  MOV R11, RZ ;  /* 0x000000ff000b7202 */ /* 0x000fcc0000000f00 */
[----:B------:R-:W2:Y:S01]  /*0680*/  @!P0 LDG.E R11, desc[UR10][R26.64] ;  /* 0x0000000a1a0b8981 */ /* 0x000ea2000c1e1900 */
[----:B0-----:R-:W-:-:S04]  /*0690*/  FFMA R4, R4, R28, R25 ;  /* 0x0000001c04047223 */ /* 0x001fc80000000019 */
[----:B------:R-:W-:-:S04]  /*06a0*/  FFMA R28, R29, R5, R4 ;  /* 0x000000051d1c7223 */ /* 0x000fc80000000004 */
[----:B------:R-:W-:-:S04]  /*06b0*/  FFMA R23, R23, R6, R28 ;  /* 0x0000000617177223 */ /* 0x000fc8000000001c */
[----:B------:R-:W-:Y:S01]  /*06c0*/  FFMA R7, R24, R7, R23 ;  /* 0x0000000718077223 */ /* 0x000fe20000000017 */
[----:B------:R-:W-:-:S04]  /*06d0*/  UIADD3 UR4, UPT, UPT, UR4, 0x2, URZ ;  /* 0x0000000204047890 */ /* 0x000fc8000fffe0ff */
[----:B------:R-:W-:Y:S01]  /*06e0*/  UISETP.NE.AND UP0, UPT, UR4, URZ, UPT ;  /* 0x000000ff0400728c */ /* 0x000fe2000bf05270 */
[----:B------:R-:W-:Y:S02]  /*06f0*/  IADD3 R15, PT, PT, R15, 0x20, RZ ;  /* 0x000000200f0f7810 */ /* 0x000fe40007ffe0ff */
[----:B------:R-:W-:Y:S02]  /*0700*/  IADD3 R17, PT, PT, R17, 0x20, RZ ;  /* 0x0000002011117810 */ /* 0x000fe40007ffe0ff */
[----:B------:R-:W-:Y:S02]  /*0710*/  IADD3 R18, PT, PT, R18, 0x20, RZ ;  /* 0x0000002012127810 */ /* 0x000fe40007ffe0ff */
[C---:B------:R-:W-:Y:S02]  /*0720*/  LEA R19, R12.reuse, R19, 0x5 ;  /* 0x000000130c137211 */ /* 0x040fe400078e28ff */
[----:B------:R-:W-:Y:S01]  /*0730*/  LEA R21, R12, R21, 0x5 ;  /* 0x000000150c157211 */ /* 0x000fe200078e28ff */
[----:B--2---:R-:W-:Y:S01]  /*0740*/  STS [R20], R11 ;  /* 0x0000000b14007388 */ /* 0x004fe20000000800 */
[----:B------:R-:W-:Y:S06]  /*0750*/  BAR.SYNC.DEFER_BLOCKING 0x0 ;  /* 0x0000000000007b1d */ /* 0x000fec0000010000 */
[----:B------:R-:W-:Y:S04]  /*0760*/  LDS R25, [R16] ;  /* 0x0000000010197984 */ /* 0x000fe80000000800 */
[----:B------:R-:W0:Y:S04]  /*0770*/  LDS.128 R8, [R2] ;  /* 0x0000000002087984 */ /* 0x000e280000000c00 */
[----:B------:R-:W1:Y:S04]  /*0780*/  LDS R4, [R16+0x40] ;  /* 0x0000400010047984 */ /* 0x000e680000000800 */
[----:B------:R-:W2:Y:S04]  /*0790*/  LDS R23, [R16+0x80] ;  /* 0x0000800010177984 */ /* 0x000ea80000000800 */
[----:B------:R-:W3:Y:S01]  /*07a0*/  LDS R27, [R16+0xc0] ;  /* 0x0000c000101b7984 */ /* 0x000ee20000000800 */
[----:B0-----:R-:W-:-:S03]  /*07b0*/  FFMA R25, R8, R25, R7 ;  /* 0x0000001908197223 */ /* 0x001fc60000000007 */
[----:B------:R-:W-:Y:S01]  /*07c0*/  LDS R8, [R16+0x140] ;  /* 0x0001400010087984 */ /* 0x000fe20000000800 */
[----:B-1----:R-:W-:-:S03]  /*07d0*/  FFMA R24, R4, R9, R25 ;  /* 0x0000000904187223 */ /* 0x002fc60000000019 */
[----:B------:R-:W-:Y:S04]  /*07e0*/  LDS R9, [R16+0x100] ;  /* 0x0001000010097984 */ /* 0x000fe80000000800 */
[----:B------:R-:W0:Y:S01]  /*07f0*/  LDS.128 R4, [R2+0x10] ;  /* 0x0000100002047984 */ /* 0x000e220000000c00 */
[----:B--2---:R-:W-:-:S03]  /*0800*/  FFMA R10, R23, R10, R24 ;  /* 0x0000000a170a7223 */ /* 0x004fc60000000018 */
[----:B------:R-:W1:Y:S01]  /*0810*/  LDS R25, [R16+0x180] ;  /* 0x0001800010197984 */ /* 0x000e620000000800 */
[----:B---3--:R-:W-:-:S03]  /*0820*/  FFMA R11, R27, R11, R10 ;  /* 0x0000000b1b0b7223 */ /* 0x008fc6000000000a */
[----:B------:R-:W-:Y:S04]  /*0830*/  LDS R24, [R16+0x240] ;  /* 0x0002400010187984 */ /* 0x000fe80000000800 */
[----:B------:R-:W-:Y:S01]  /*0840*/  LDS R23, [R16+0x280] ;  /* 0x0002800010177984 */ /* 0x000fe20000000800 */
[----:B0-----:R-:W-:-:S03]  /*0850*/  FFMA R9, R4, R9, R11 ;  /* 0x0000000904097223 */ /* 0x001fc6000000000b */
[----:B------:R-:W0:Y:S01]  /*0860*/  LDS R4, [R16+0x1c0] ;  /* 0x0001c00010047984 */ /* 0x000e220000000800 */
[----:B------:R-:W-:-:S03]  /*0870*/  FFMA R26, R8, R5, R9 ;  /* 0x00000005081a7223 */ /* 0x000fc60000000009 */
[----:B------:R-:W-:Y:S04]  /*0880*/  LDS R5, [R16+0x200] ;  /* 0x0002000010057984 */ /* 0x000fe80000000800 */
[----:B------:R-:W2:Y:S01]  /*0890*/  LDS.128 R8, [R2+0x20] ;  /* 0x0000200002087984 */ /* 0x000ea20000000c00 */
[----:B-1----:R-:W-:-:S04]  /*08a0*/  FFMA R25, R25, R6, R26 ;  /* 0x0000000619197223 */ /* 0x002fc8000000001a */
[----:B0-----:R-:W-:Y:S02]  /*08b0*/  FFMA R7, R4, R7, R25 ;  /* 0x0000000704077223 */ /* 0x001fe40000000019 */
[----:B------:R-:W-:Y:S02]  /*08c0*/  LDS R25, [R16+0x3c0] ;  /* 0x0003c00010197984 */ /* 0x000fe40000000800 */
[----:B--2---:R-:W-:Y:S02]  /*08d0*/  FFMA R5, R8, R5, R7 ;  /* 0x0000000508057223 */ /* 0x004fe40000000007 */
[----:B------:R-:W0:Y:S02]  /*08e0*/  LDS R8, [R16+0x2c0] ;  /* 0x0002c00010087984 */ /* 0x000e240000000800 */
[----:B------:R-:W-:Y:S02]  /*08f0*/  FFMA R26, R24, R9, R5 ;  /* 0x00000009181a7223 */ /* 0x000fe40000000005 */
[----:B------:R-:W-:Y:S04]  /*0900*/  LDS R9, [R16+0x300] ;  /* 0x0003000010097984 */ /* 0x000fe80000000800 */
[----:B------:R-:W1:Y:S01]  /*0910*/  LDS.128 R4, [R2+0x30] ;  /* 0x0000300002047984 */ /* 0x000e620000000c00 */
[----:B------:R-:W-:-:S03]  /*0920*/  FFMA R23, R23, R10, R26 ;  /* 0x0000000a17177223 */ /* 0x000fc6000000001a */
[----:B------:R-:W2:Y:S04]  /*0930*/  LDS R24, [R16+0x340] ;  /* 0x0003400010187984 */ /* 0x000ea80000000800 */
[----:B------:R-:W3:Y:S01]  /*0940*/  LDS R10, [R16+0x380] ;  /* 0x00038000100a7984 */ /* 0x000ee20000000800 */
[----:B0-----:R-:W-:-:S04]  /*0950*/  FFMA R11, R8, R11, R23 ;  /* 0x0000000b080b7223 */ /* 0x001fc80000000017 */
[----:B-1----:R-:W-:-:S04]  /*0960*/  FFMA R9, R4, R9, R11 ;  /* 0x0000000904097223 */ /* 0x002fc8000000000b */
[----:B--2---:R-:W-:-:S04]  /*0970*/  FFMA R5, R24, R5, R9 ;  /* 0x0000000518057223 */ /* 0x004fc80000000009 */
[----:B---3--:R-:W-:-:S04]  /*0980*/  FFMA R6, R10, R6, R5 ;  /* 0x000000060a067223 */ /* 0x008fc80000000005 */
[----:B------:R-:W-:Y:S01]  /*0990*/  FFMA R23, R25, R7, R6 ;  /* 0x0000000719177223 */ /* 0x000fe20000000006 */
[----:B------:R-:W-:Y:S06]  /*09a0*/  BAR.SYNC.DEFER_BLOCKING 0x0 ;  /* 0x0000000000007b1d */ /* 0x000fec0000010000 */
[----:B------:R-:W-:Y:S05]  /*09b0*/  BRA.U UP0, `(.L_x_2) ;  /* 0xfffffff9003c7547 */ /* 0x000fea000b83ffff */
[----:B------:R-:W-:-:S04]  /*09c0*/  USHF.L.U32 UR4, UR5, 0x4, URZ ;  /* 0x0000000405047899 */ /* 0x000fc800080006ff */
[----:B------:R-:W-:-:S12]  /*09d0*/  ULOP3.LUT UR4, UR4, 0xffffffe0, URZ, 0xc0, !UPT ;  /* 0xffffffe004047892 */ /* 0x000fd8000f8ec0ff */
.L_x_1:
[----:B------:R-:W-:-:S09]  /*09e0*/  ULOP3.LUT UP0, URZ, UR9, 0x10, URZ, 0xc0, !UPT ;  /* 0x0000001009ff7892 */ /* 0x000fd2000f80c0ff */
[----:B------:R-:W-:Y:S05]  /*09f0*/  BRA.U !UP0, `(.L_x_0) ;  /* 0x0000000108e87547 */ /* 0x000fea000b800000 */
[----:B------:R-:W0:Y:S01]  /*0a00*/  LDCU UR5, c[0x0][0x398] ;  /* 0x00007300ff0577ac */ /* 0x000e220008000800 */
[----:B------:R-:W-:Y:S01]  /*0a10*/  IADD3 R7, PT, PT, R13, UR4, RZ ;  /* 0x000000040d077c10 */ /* 0x000fe2000fffe0ff */
[----:B------:R-:W-:Y:S01]  /*0a20*/  HFMA2 R15, -RZ, RZ, 0, 0 ;  /* 0x00000000ff0f7431 */ /* 0x000fe200000001ff */
[----:B------:R-:W-:Y:S01]  /*0a30*/  IADD3 R14, PT, PT, R14, UR4, RZ ;  /* 0x000000040e0e7c10 */ /* 0x000fe2000fffe0ff */
[----:B------:R-:W1:Y:S01]  /*0a40*/  LDCU UR6, c[0x0][0x3a0] ;  /* 0x00007400ff0677ac */ /* 0x000e620008000800 */
[----:B------:R-:W-:Y:S02]  /*0a50*/  ISETP.GE.U32.AND P0, PT, R7, UR8, PT ;  /* 0x0000000807007c0c */ /* 0x000fe4000bf06070 */
[----:B------:R-:W-:Y:S02]  /*0a60*/  ISETP.GE.U32.AND P1, PT, R14, UR8, PT ;  /* 0x000000080e007c0c */ /* 0x000fe4000bf26070 */
[----:B------:R-:W-:Y:S02]  /*0a70*/  MOV R25, RZ ;  /* 0x000000ff00197202 */ /* 0x000fe40000000f00 */
[----:B0-----:R-:W-:-:S02]  /*0a80*/  ISETP.GE.U32.OR P0, PT, R0, UR5, P0 ;  /* 0x0000000500007c0c */ /* 0x001fc40008706470 */
[----:B-1----:R-:W-:-:S11]  /*0a90*/  ISETP.GE.U32.OR P1, PT, R3, UR6, P1 ;  /* 0x0000000603007c0c */ /* 0x002fd60008f26470 */
[----:B------:R-:W0:Y:S01]  /*0aa0*/  @!P0 LDC.64 R8, c[0x0][0x388] ;  /* 0x0000e200ff088b82 */ /* 0x000e220000000a00 */
[----:B------:R-:W-:Y:S02]  /*0ab0*/  @!P0 IMAD R7, R0, UR8, R7 ;  /* 0x0000000800078c24 */ /* 0x000fe4000f8e0207 */
[----:B------:R-:W-:-:S05]  /*0ac0*/  @!P1 IMAD R13, R14, UR6, R3 ;  /* 0x000000060e0d9c24 */ /* 0x000fca000f8e0203 */
        /* <DEDUP_REMOVED lines=12> */
[----:B------:R-:W3:Y:S04]  /*0b90*/  LDS R26, [R16+0xc0] ;  /* 0x0000c000101a7984 */ /* 0x000ee80000000800 */
[----:B------:R-:W-:Y:S04]  /*0ba0*/  LDS R17, [R16+0x100] ;  /* 0x0001000010117984 */ /* 0x000fe80000000800 */
[----:B------:R-:W4:Y:S04]  /*0bb0*/  LDS.128 R8, [R2+0x10] ;  /* 0x0000100002087984 */ /* 0x000f280000000c00 */
[----:B------:R-:W5:Y:S04]  /*0bc0*/  LDS R18, [R16+0x140] ;  /* 0x0001400010127984 */ /* 0x000f680000000800 */
[----:B------:R-:W5:Y:S04]  /*0bd0*/  LDS R19, [R16+0x180] ;  /* 0x0001800010137984 */ /* 0x000f680000000800 */
[----:B------:R-:W5:Y:S04]  /*0be0*/  LDS R24, [R16+0x1c0] ;  /* 0x0001c00010187984 */ /* 0x000f680000000800 */
[----:B------:R-:W-:Y:S01]  /*0bf0*/  LDS R25, [R16+0x200] ;  /* 0x0002000010197984 */ /* 0x000fe20000000800 */
[----:B0-----:R-:W-:-:S03]  /*0c00*/  FFMA R20, R4, R14, R23 ;  /* 0x0000000e04147223 */ /* 0x001fc60000000017 */
[----:B------:R-:W0:Y:S01]  /*0c10*/  LDS.128 R12, [R2+0x20] ;  /* 0x00002000020c7984 */ /* 0x000e220000000c00 */
[----:B-1----:R-:W-:-:S03]  /*0c20*/  FFMA R20, R27, R5, R20 ;  /* 0x000000051b147223 */ /* 0x002fc60000000014 */
[----:B------:R-:W1:Y:S01]  /*0c30*/  LDS R4, [R16+0x240] ;  /* 0x0002400010047984 */ /* 0x000e620000000800 */
[----:B--2---:R-:W-:-:S03]  /*0c40*/  FFMA R21, R21, R6, R20 ;  /* 0x0000000615157223 */ /* 0x004fc60000000014 */
[----:B------:R-:W2:Y:S04]  /*0c50*/  LDS R5, [R16+0x280] ;  /* 0x0002800010057984 */ /* 0x000ea80000000800 */
[----:B------:R-:W2:Y:S01]  /*0c60*/  LDS R6, [R16+0x2c0] ;  /* 0x0002c00010067984 */ /* 0x000ea20000000800 */
[----:B---3--:R-:W-:-:S03]  /*0c70*/  FFMA R27, R26, R7, R21 ;  /* 0x000000071a1b7223 */ /* 0x008fc60000000015 */
[----:B------:R-:W-:Y:S04]  /*0c80*/  LDS R7, [R16+0x300] ;  /* 0x0003000010077984 */ /* 0x000fe80000000800 */
[----:B------:R-:W3:Y:S01]  /*0c90*/  LDS.128 R20, [R2+0x30] ;  /* 0x0000300002147984 */ /* 0x000ee20000000c00 */
[----:B----4-:R-:W-:-:S03]  /*0ca0*/  FFMA R27, R8, R17, R27 ;  /* 0x00000011081b7223 */ /* 0x010fc6000000001b */
[----:B------:R-:W4:Y:S04]  /*0cb0*/  LDS R26, [R16+0x340] ;  /* 0x00034000101a7984 */ /* 0x000f280000000800 */
[----:B------:R-:W4:Y:S01]  /*0cc0*/  LDS R17, [R16+0x380] ;  /* 0x0003800010117984 */ /* 0x000f220000000800 */
[----:B-----5:R-:W-:-:S03]  /*0cd0*/  FFMA R18, R18, R9, R27 ;  /* 0x0000000912127223 */ /* 0x020fc6000000001b */
[----:B------:R-:W5:Y:S01]  /*0ce0*/  LDS R8, [R16+0x3c0] ;  /* 0x0003c00010087984 */ /* 0x000f620000000800 */
[----:B------:R-:W-:-:S04]  /*0cf0*/  FFMA R19, R19, R10, R18 ;  /* 0x0000000a13137223 */ /* 0x000fc80000000012 */
[----:B------:R-:W-:-:S04]  /*0d00*/  FFMA R11, R24, R11, R19 ;  /* 0x0000000b180b7223 */ /* 0x000fc80000000013 */
[----:B0-----:R-:W-:-:S04]  /*0d10*/  FFMA R11, R12, R25, R11 ;  /* 0x000000190c0b7223 */ /* 0x001fc8000000000b */
[----:B-1----:R-:W-:-:S04]  /*0d20*/  FFMA R4, R4, R13, R11 ;  /* 0x0000000d04047223 */ /* 0x002fc8000000000b */
[----:B--2---:R-:W-:-:S04]  /*0d30*/  FFMA R5, R5, R14, R4 ;  /* 0x0000000e05057223 */ /* 0x004fc80000000004 */
[----:B------:R-:W-:-:S04]  /*0d40*/  FFMA R5, R6, R15, R5 ;  /* 0x0000000f06057223 */ /* 0x000fc80000000005 */
[----:B---3--:R-:W-:-:S04]  /*0d50*/  FFMA R5, R20, R7, R5 ;  /* 0x0000000714057223 */ /* 0x008fc80000000005 */
[----:B----4-:R-:W-:-:S04]  /*0d60*/  FFMA R26, R26, R21, R5 ;  /* 0x000000151a1a7223 */ /* 0x010fc80000000005 */
[----:B------:R-:W-:-:S04]  /*0d70*/  FFMA R17, R17, R22, R26 ;  /* 0x0000001611117223 */ /* 0x000fc8000000001a */
[----:B-----5:R-:W-:Y:S01]  /*0d80*/  FFMA R23, R8, R23, R17 ;  /* 0x0000001708177223 */ /* 0x020fe20000000011 */
[----:B------:R-:W-:Y:S06]  /*0d90*/  BAR.SYNC.DEFER_BLOCKING 0x0 ;  /* 0x0000000000007b1d */ /* 0x000fec0000010000 */
.L_x_0:
[----:B------:R-:W0:Y:S01]  /*0da0*/  LDCU UR4, c[0x0][0x3a0] ;  /* 0x00007400ff0477ac */ /* 0x000e220008000800 */
[----:B------:R-:W1:Y:S01]  /*0db0*/  LDCU UR5, c[0x0][0x398] ;  /* 0x00007300ff0577ac */ /* 0x000e620008000800 */
[----:B0-----:R-:W-:-:S04]  /*0dc0*/  ISETP.GE.U32.AND P0, PT, R3, UR4, PT ;  /* 0x0000000403007c0c */ /* 0x001fc8000bf06070 */
[----:B-1----:R-:W-:-:S13]  /*0dd0*/  ISETP.GE.U32.OR P0, PT, R0, UR5, P0 ;  /* 0x0000000500007c0c */ /* 0x002fda0008706470 */
[----:B------:R-:W-:Y:S05]  /*0de0*/  @P0 EXIT ;  /* 0x000000000000094d */ /* 0x000fea0003800000 */
[----:B------:R-:W0:Y:S01]  /*0df0*/  LDC.64 R4, c[0x0][0x380] ;  /* 0x0000e000ff047b82 */ /* 0x000e220000000a00 */
[----:B------:R-:W-:-:S04]  /*0e00*/  IMAD R3, R0, UR4, R3 ;  /* 0x0000000400037c24 */ /* 0x000fc8000f8e0203 */
[----:B0-----:R-:W-:-:S05]  /*0e10*/  IMAD.WIDE.U32 R2, R3, 0x4, R4 ;  /* 0x0000000403027825 */ /* 0x001fca00078e0004 */
[----:B------:R-:W-:Y:S01]  /*0e20*/  STG.E desc[UR10][R2.64], R23 ;  /* 0x0000001702007986 */ /* 0x000fe2000c10190a */
[----:B------:R-:W-:Y:S05]  /*0e30*/  EXIT ;  /* 0x000000000000794d */ /* 0x000fea0003800000 */
.L_x_3:
[----:B------:R-:W-:-:S00]  /*0e40*/  BRA `(.L_x_3) ;  /* 0xfffffffc00fc7947 */ /* 0x000fc0000383ffff */
[----:B------:R-:W-:-:S00]  /*0e50*/  NOP ;  /* 0x0000000000007918 */ /* 0x000fc00000000000 */
        /* <DEDUP_REMOVED lines=10> */
.L_x_9:


//--------------------- .text._Z17naive_cuda_matmulPfPKfS1_jjj --------------------------
	.section	.text._Z17naive_cuda_matmulPfPKfS1_jjj,"ax",@progbits
	.align	128
        .global         _Z17naive_cuda_matmulPfPKfS1_jjj
        .type           _Z17naive_cuda_matmulPfPKfS1_jjj,@function
        .size           _Z17naive_cuda_matmulPfPKfS1_jjj,(.L_x_10 - _Z17naive_cuda_matmulPfPKfS1_jjj)
        .other          _Z17naive_cuda_matmulPfPKfS1_jjj,@"STO_CUDA_ENTRY STV_DEFAULT"
_Z17naive_cuda_matmulPfPKfS1_jjj:
.text._Z17naive_cuda_matmulPfPKfS1_jjj:
[----:B------:R-:W-:Y:S01]  /*0000*/  LDC R1, c[0x0][0x37c] ;  /* 0x0000df00ff017b82 */ /* 0x000fe20000000800 */
[----:B------:R-:W0:Y:S07]  /*0010*/  S2R R7, SR_TID.X ;  /* 0x0000000000077919 */ /* 0x000e2e0000002100 */
[----:B------:R-:W1:Y:S01]  /*0020*/  S2UR UR4, SR_CTAID.X ;  /* 0x00000000000479c3 */ /* 0x000e620000002500 */
[----:B------:R-:W2:Y:S01]  /*0030*/  LDCU UR7, c[0x0][0x398] ;  /* 0x00007300ff0777ac */ /* 0x000ea20008000800 */
[----:B------:R-:W3:Y:S06]  /*0040*/  S2R R5, SR_TID.Y ;  /* 0x0000000000057919 */ /* 0x000eec0000002200 */
[----:B------:R-:W3:Y:S01]  /*0050*/  LDC R2, c[0x0][0x364] ;  /* 0x0000d900ff027b82 */ /* 0x000ee20000000800 */
[----:B------:R-:W1:Y:S07]  /*0060*/  LDCU UR5, c[0x0][0x360] ;  /* 0x00006c00ff0577ac */ /* 0x000e6e0008000800 */
[----:B------:R-:W3:Y:S08]  /*0070*/  S2UR UR6, SR_CTAID.Y ;  /* 0x00000000000679c3 */ /* 0x000ef00000002600 */
[----:B------:R-:W4:Y:S01]  /*0080*/  LDC R0, c[0x0][0x3a0] ;  /* 0x0000e800ff007b82 */ /* 0x000f220000000800 */
[----:B-1----:R-:W-:-:S06]  /*0090*/  UIMAD UR4, UR4, UR5, URZ ;  /* 0x00000005040472a4 */ /* 0x002fcc000f8e02ff */
[----:B0-----:R-:W-:Y:S01]  /*00a0*/  IADD3 R3, PT, PT, R7, UR4, RZ ;  /* 0x0000000407037c10 */ /* 0x001fe2000fffe0ff */
[----:B---3--:R-:W-:-:S03]  /*00b0*/  IMAD R2, R2, UR6, R5 ;  /* 0x0000000602027c24 */ /* 0x008fc6000f8e0205 */
[----:B----4-:R-:W-:-:S04]  /*00c0*/  ISETP.GE.U32.AND P0, PT, R3, R0, PT ;  /* 0x000000000300720c */ /* 0x010fc80003f06070 */
[----:B--2---:R-:W-:-:S13]  /*00d0*/  ISETP.GE.U32.OR P0, PT, R2, UR7, P0 ;  /* 0x0000000702007c0c */ /* 0x004fda0008706470 */
[----:B------:R-:W-:Y:S05]  /*00e0*/  @P0 EXIT ;  /* 0x000000000000094d */ /* 0x000fea0003800000 */
[----:B------:R-:W0:Y:S01]  /*00f0*/  LDC R5, c[0x0][0x39c] ;  /* 0x0000e700ff057b82 */ /* 0x000e220000000800 */
[----:B------:R-:W1:Y:S01]  /*0100*/  LDCU.64 UR6, c[0x0][0x358] ;  /* 0x00006b00ff0677ac */ /* 0x000e620008000a00 */
[----:B------:R-:W-:Y:S01]  /*0110*/  HFMA2 R12, -RZ, RZ, 0, 0 ;  /* 0x00000000ff0c7431 */ /* 0x000fe200000001ff */
[----:B0-----:R-:W-:-:S13]  /*0120*/  ISETP.NE.AND P0, PT, R5, RZ, PT ;  /* 0x000000ff0500720c */ /* 0x001fda0003f05270 */
[----:B-1----:R-:W-:Y:S05]  /*0130*/  @!P0 BRA `(.L_x_4) ;  /* 0x0000000800448947 */ /* 0x002fea0003800000 */
[C---:B------:R-:W-:Y:S02]  /*0140*/  ISETP.GE.U32.AND P1, PT, R5.reuse, 0x8, PT ;  /* 0x000000080500780c */ /* 0x040fe40003f26070 */
[----:B------:R-:W-:Y:S02]  /*0150*/  LOP3.LUT R4, R5, 0x7, RZ, 0xc0, !PT ;  /* 0x0000000705047812 */ /* 0x000fe400078ec0ff */
[----:B------:R-:W-:Y:S02]  /*0160*/  MOV R12, RZ ;  /* 0x000000ff000c7202 */ /* 0x000fe40000000f00 */
[----:B------:R-:W-:Y:S02]  /*0170*/  ISETP.NE.AND P0, PT, R4, RZ, PT ;  /* 0x000000ff0400720c */ /* 0x000fe40003f05270 */
[----:B------:R-:W-:-:S05]  /*0180*/  MOV R6, RZ ;  /* 0x000000ff00067202 */ /* 0x000fca0000000f00 */
[----:B------:R-:W-:Y:S06]  /*0190*/  @!P1 BRA `(.L_x_5) ;  /* 0x0000000400249947 */ /* 0x000fec0003800000 */
[----:B------:R-:W-:Y:S01]  /*01a0*/  LOP3.LUT R6, R5, 0xfffffff8, RZ, 0xc0, !PT ;  /* 0xfffffff805067812 */ /* 0x000fe200078ec0ff */
[C---:B------:R-:W-:Y:S01]  /*01b0*/  IMAD R11, R0.reuse, 0x3, R3 ;  /* 0x00000003000b7824 */ /* 0x040fe200078e0203 */
[C---:B------:R-:W-:Y:S01]  /*01c0*/  IADD3 R7, PT, PT, R0.reuse, UR4, R7 ;  /* 0x0000000400077c10 */ /* 0x040fe2000fffe007 */
[C-C-:B------:R-:W-:Y:S01]  /*01d0*/  IMAD R15, R0.reuse, 0x5, R3.reuse ;  /* 0x00000005000f7824 */ /* 0x140fe200078e0203 */
[CC--:B------:R-:W-:Y:S01]  /*01e0*/  LEA R9, R0.reuse, R3.reuse, 0x1 ;  /* 0x0000000300097211 */ /* 0x0c0fe200078e08ff */
[C-C-:B------:R-:W-:Y:S01]  /*01f0*/  IMAD R25, R0.reuse, 0x6, R3.reuse ;  /* 0x0000000600197824 */ /* 0x140fe200078e0203 */
[C---:B------:R-:W-:Y:S01]  /*0200*/  LEA R13, R0.reuse, R3, 0x2 ;  /* 0x00000003000d7211 */ /* 0x040fe200078e10ff */
[----:B------:R-:W-:Y:S01]  /*0210*/  IMAD R27, R0, 0x7, R3 ;  /* 0x00000007001b7824 */ /* 0x000fe200078e0203 */
[----:B------:R-:W-:Y:S01]  /*0220*/  MOV R12, RZ ;  /* 0x000000ff000c7202 */ /* 0x000fe20000000f00 */
[----:B------:R-:W-:Y:S01]  /*0230*/  IMAD R8, R2, R5, 0x3 ;  /* 0x0000000302087424 */ /* 0x000fe200078e0205 */
[----:B------:R-:W-:-:S02]  /*0240*/  MOV R29, R3 ;  /* 0x00000003001d7202 */ /* 0x000fc40000000f00 */
[----:B------:R-:W-:-:S07]  /*0250*/  IADD3 R10, PT, PT, -R6, RZ, RZ ;  /* 0x000000ff060a7210 */ /* 0x000fce0007ffe1ff */
.L_x_6:
[----:B------:R-:W0:Y:S01]  /*0260*/  LDC.64 R20, c[0x0][0x388] ;  /* 0x0000e200ff147b82 */ /* 0x000e220000000a00 */
[----:B------:R-:W-:-:S07]  /*0270*/  IADD3 R23, PT, PT, R8, -0x3, RZ ;  /* 0xfffffffd08177810 */ /* 0x000fce0007ffe0ff */
[----:B------:R-:W1:Y:S01]  /*0280*/  LDC.64 R16, c[0x0][0x390] ;  /* 0x0000e400ff107b82 */ /* 0x000e620000000a00 */
[----:B0-----:R-:W-:-:S06]  /*0290*/  IMAD.WIDE.U32 R22, R23, 0x4, R20 ;  /* 0x0000000417167825 */ /* 0x001fcc00078e0014 */
[----:B------:R-:W2:Y:S01]  /*02a0*/  LDG.E R23, desc[UR6][R22.64] ;  /* 0x0000000616177981 */ /* 0x000ea2000c1e1900 */
[----:B-1----:R-:W-:-:S06]  /*02b0*/  IMAD.WIDE.U32 R18, R29, 0x4, R16 ;  /* 0x000000041d127825 */ /* 0x002fcc00078e0010 */
[----:B------:R-:W2:Y:S01]  /*02c0*/  LDG.E R18, desc[UR6][R18.64] ;  /* 0x0000000612127981 */ /* 0x000ea2000c1e1900 */
[C---:B------:R-:W-:Y:S02]  /*02d0*/  IADD3 R14, PT, PT, R8.reuse, -0x2, RZ ;  /* 0xfffffffe080e7810 */ /* 0x040fe40007ffe0ff */
[----:B------:R-:W-:Y:S01]  /*02e0*/  IADD3 R24, PT, PT, R8, -0x1, RZ ;  /* 0xffffffff08187810 */ /* 0x000fe20007ffe0ff */
[----:B--2---:R-:W-:Y:S02]  /*02f0*/  FFMA R12, R23, R18, R12 ;  /* 0x00000012170c7223 */ /* 0x004fe4000000000c */
[----:B------:R-:W-:-:S04]  /*0300*/  IMAD.WIDE.U32 R18, R14, 0x4, R20 ;  /* 0x000000040e127825 */ /* 0x000fc800078e0014 */
[----:B------:R-:W-:Y:S01]  /*0310*/  IMAD.WIDE.U32 R22, R7, 0x4, R16 ;  /* 0x0000000407167825 */ /* 0x000fe200078e0010 */
[----:B------:R0:W2:Y:S04]  /*0320*/  LDG.E R14, desc[UR6][R18.64] ;  /* 0x00000006120e7981 */ /* 0x0000a8000c1e1900 */
[----:B------:R1:W2:Y:S01]  /*0330*/  LDG.E R26, desc[UR6][R22.64] ;  /* 0x00000006161a7981 */ /* 0x0002a2000c1e1900 */
[----:B0-----:R-:W-:-:S04]  /*0340*/  IMAD.WIDE.U32 R18, R24, 0x4, R20 ;  /* 0x0000000418127825 */ /* 0x001fc800078e0014 */
[----:B-1----:R-:W-:Y:S01]  /*0350*/  IMAD.WIDE.U32 R22, R9, 0x4, R16 ;  /* 0x0000000409167825 */ /* 0x002fe200078e0010 */
[----:B------:R0:W3:Y:S04]  /*0360*/  LDG.E R24, desc[UR6][R18.64] ;  /* 0x0000000612187981 */ /* 0x0000e8000c1e1900 */
[----:B------:R1:W3:Y:S01]  /*0370*/  LDG.E R28, desc[UR6][R22.64] ;  /* 0x00000006161c7981 */ /* 0x0002e2000c1e1900 */
[----:B0-----:R-:W-:-:S04]  /*0380*/  IMAD.WIDE.U32 R18, R8, 0x4, R20 ;  /* 0x0000000408127825 */ /* 0x001fc800078e0014 */
[----:B-1----:R-:W-:-:S04]  /*0390*/  IMAD.WIDE.U32 R22, R11, 0x4, R16 ;  /* 0x000000040b167825 */ /* 0x002fc800078e0010 */
[----:B--2---:R-:W-:Y:S02]  /*03a0*/  FFMA R12, R14, R26, R12 ;  /* 0x0000001a0e0c7223 */ /* 0x004fe4000000000c */
[----:B------:R-:W2:Y:S04]  /*03b0*/  LDG.E R14, desc[UR6][R18.64] ;  /* 0x00000006120e7981 */ /* 0x000ea8000c1e1900 */
[----:B------:R0:W2:Y:S01]  /*03c0*/  LDG.E R26, desc[UR6][R22.64] ;  /* 0x00000006161a7981 */ /* 0x0000a2000c1e1900 */
[----:B---3--:R-:W-:Y:S01]  /*03d0*/  FFMA R12, R24, R28, R12 ;  /* 0x0000001c180c7223 */ /* 0x008fe2000000000c */
[----:B------:R-:W-:Y:S01]  /*03e0*/  IADD3 R24, PT, PT, R8, 0x1, RZ ;  /* 0x0000000108187810 */ /* 0x000fe20007ffe0ff */
[----:B0-----:R-:W-:-:S04]  /*03f0*/  IMAD.WIDE.U32 R22, R13, 0x4, R16 ;  /* 0x000000040d167825 */ /* 0x001fc800078e0010 */
[----:B------:R-:W-:Y:S01]  /*0400*/  IMAD.WIDE.U32 R18, R24, 0x4, R20 ;  /* 0x0000000418127825 */ /* 0x000fe200078e0014 */
[----:B------:R-:W3:Y:S04]  /*0410*/  LDG.E R28, desc[UR6][R22.64] ;  /* 0x00000006161c7981 */ /* 0x000ee8000c1e1900 */
[----:B------:R0:W3:Y:S01]  /*0420*/  LDG.E R24, desc[UR6][R18.64] ;  /* 0x0000000612187981 */ /* 0x0000e2000c1e1900 */
[----:B--2---:R-:W-:Y:S01]  /*0430*/  FFMA R12, R14, R26, R12 ;  /* 0x0000001a0e0c7223 */ /* 0x004fe2000000000c */
[C---:B------:R-:W-:Y:S02]  /*0440*/  IADD3 R26, PT, PT, R8.reuse, 0x3, RZ ;  /* 0x00000003081a7810 */ /* 0x040fe40007ffe0ff */
[----:B------:R-:W-:-:S03]  /*0450*/  IADD3 R14, PT, PT, R8, 0x2, RZ ;  /* 0x00000002080e7810 */ /* 0x000fc60007ffe0ff */
[----:B0-----:R-:W-:Y:S01]  /*0460*/  IMAD.WIDE.U32 R18, R26, 0x4, R20 ;  /* 0x000000041a127825 */ /* 0x001fe200078e0014 */
[----:B------:R-:W-:-:S03]  /*0470*/  IADD3 R26, PT, PT, R8, 0x4, RZ ;  /* 0x00000004081a7810 */ /* 0x000fc60007ffe0ff */
[--C-:B------:R-:W-:Y:S02]  /*0480*/  IMAD.WIDE.U32 R22, R14, 0x4, R20.reuse ;  /* 0x000000040e167825 */ /* 0x100fe400078e0014 */
[----:B------:R0:W2:Y:S02]  /*0490*/  LDG.E R14, desc[UR6][R18.64] ;  /* 0x00000006120e7981 */ /* 0x0000a4000c1e1900 */
[----:B------:R-:W-:-:S04]  /*04a0*/  IMAD.WIDE.U32 R20, R26, 0x4, R20 ;  /* 0x000000041a147825 */ /* 0x000fc800078e0014 */
[----:B---3--:R-:W-:Y:S02]  /*04b0*/  FFMA R12, R24, R28, R12 ;  /* 0x0000001c180c7223 */ /* 0x008fe4000000000c */
[----:B------:R-:W3:Y:S01]  /*04c0*/  LDG.E R21, desc[UR6][R20.64] ;  /* 0x0000000614157981 */ /* 0x000ee2000c1e1900 */
[----:B0-----:R-:W-:-:S03]  /*04d0*/  IMAD.WIDE.U32 R18, R15, 0x4, R16 ;  /* 0x000000040f127825 */ /* 0x001fc600078e0010 */
[----:B------:R0:W4:Y:S04]  /*04e0*/  LDG.E R24, desc[UR6][R22.64] ;  /* 0x0000000616187981 */ /* 0x000128000c1e1900 */
[----:B------:R-:W4:Y:S01]  /*04f0*/  LDG.E R26, desc[UR6][R18.64] ;  /* 0x00000006121a7981 */ /* 0x000f22000c1e1900 */
[----:B0-----:R-:W-:-:S04]  /*0500*/  IMAD.WIDE.U32 R22, R25, 0x4, R16 ;  /* 0x0000000419167825 */ /* 0x001fc800078e0010 */
[----:B------:R-:W-:Y:S01]  /*0510*/  IMAD.WIDE.U32 R16, R27, 0x4, R16 ;  /* 0x000000041b107825 */ /* 0x000fe200078e0010 */
[----:B------:R-:W2:Y:S05]  /*0520*/  LDG.E R28, desc[UR6][R22.64] ;  /* 0x00000006161c7981 */ /* 0x000eaa000c1e1900 */
[----:B------:R-:W3:Y:S01]  /*0530*/  LDG.E R16, desc[UR6][R16.64] ;  /* 0x0000000610107981 */ /* 0x000ee2000c1e1900 */
[----:B------:R-:W-:-:S04]  /*0540*/  IADD3 R10, PT, PT, R10, 0x8, RZ ;  /* 0x000000080a0a7810 */ /* 0x000fc80007ffe0ff */
[----:B------:R-:W-:Y:S02]  /*0550*/  ISETP.NE.AND P1, PT, R10, RZ, PT ;  /* 0x000000ff0a00720c */ /* 0x000fe40003f25270 */
[----:B------:R-:W-:Y:S02]  /*0560*/  IADD3 R8, PT, PT, R8, 0x8, RZ ;  /* 0x0000000808087810 */ /* 0x000fe40007ffe0ff */
[C---:B------:R-:W-:Y:S02]  /*0570*/  LEA R7, R0.reuse, R7, 0x3 ;  /* 0x0000000700077211 */ /* 0x040fe400078e18ff */
[C---:B------:R-:W-:Y:S02]  /*0580*/  LEA R9, R0.reuse, R9, 0x3 ;  /* 0x0000000900097211 */ /* 0x040fe400078e18ff */
[C---:B------:R-:W-:Y:S02]  /*0590*/  LEA R11, R0.reuse, R11, 0x3 ;  /* 0x0000000b000b7211 */ /* 0x040fe400078e18ff */
[----:B------:R-:W-:-:S02]  /*05a0*/  LEA R13, R0, R13, 0x3 ;  /* 0x0000000d000d7211 */ /* 0x000fc400078e18ff */
[C---:B------:R-:W-:Y:S02]  /*05b0*/  LEA R15, R0.reuse, R15, 0x3 ;  /* 0x0000000f000f7211 */ /* 0x040fe400078e18ff */
[C---:B------:R-:W-:Y:S02]  /*05c0*/  LEA R25, R0.reuse, R25, 0x3 ;  /* 0x0000001900197211 */ /* 0x040fe400078e18ff */
[C---:B------:R-:W-:Y:S02]  /*05d0*/  LEA R27, R0.reuse, R27, 0x3 ;  /* 0x0000001b001b7211 */ /* 0x040fe400078e18ff */
[----:B------:R-:W-:Y:S01]  /*05e0*/  LEA R29, R0, R29, 0x3 ;  /* 0x0000001d001d7211 */ /* 0x000fe200078e18ff */
[----:B----4-:R-:W-:-:S04]  /*05f0*/  FFMA R12, R24, R26, R12 ;  /* 0x0000001a180c7223 */ /* 0x010fc8000000000c */
[----:B--2---:R-:W-:-:S04]  /*0600*/  FFMA R12, R14, R28, R12 ;  /* 0x0000001c0e0c7223 */ /* 0x004fc8000000000c */
[----:B---3--:R-:W-:Y:S01]  /*0610*/  FFMA R12, R21, R16, R12 ;  /* 0x00000010150c7223 */ /* 0x008fe2000000000c */
[----:B------:R-:W-:Y:S06]  /*0620*/  @P1 BRA `(.L_x_6) ;  /* 0xfffffffc000c1947 */ /* 0x000fec000383ffff */
.L_x_5:
[----:B------:R-:W-:Y:S05]  /*0630*/  @!P0 BRA `(.L_x_4) ;  /* 0x0000000400048947 */ /* 0x000fea0003800000 */
[----:B------:R-:W-:Y:S02]  /*0640*/  ISETP.GE.U32.AND P0, PT, R4, 0x4, PT ;  /* 0x000000040400780c */ /* 0x000fe40003f06070 */
[----:B------:R-:W-:-:S04]  /*0650*/  LOP3.LUT R13, R5, 0x3, RZ, 0xc0, !PT ;  /* 0x00000003050d7812 */ /* 0x000fc800078ec0ff */
[----:B------:R-:W-:-:S07]  /*0660*/  ISETP.NE.AND P1, PT, R13, RZ, PT ;  /* 0x000000ff0d00720c */ /* 0x000fce0003f25270 */
[----:B------:R-:W-:Y:S06]  /*0670*/  @!P0 BRA `(.L_x_7) ;  /* 0x00000000007c8947 */ /* 0x000fec0003800000 */
[----:B------:R-:W0:Y:S01]  /*0680*/  LDC.64 R8, c[0x0][0x390] ;  /* 0x0000e400ff087b82 */ /* 0x000e220000000a00 */
[----:B------:R-:W-:Y:S02]  /*0690*/  IMAD R15, R2, R5, R6 ;  /* 0x00000005020f7224 */ /* 0x000fe400078e0206 */
[----:B------:R-:W-:-:S03]  /*06a0*/  IMAD R17, R6, R0, R3 ;  /* 0x0000000006117224 */ /* 0x000fc600078e0203 */
[C---:B------:R-:W-:Y:S02]  /*06b0*/  IADD3 R23, PT, PT, R15.reuse, 0x1, RZ ;  /* 0x000000010f177810 */ /* 0x040fe40007ffe0ff */
[----:B------:R-:W1:Y:S01]  /*06c0*/  LDC.64 R10, c[0x0][0x388] ;  /* 0x0000e200ff0a7b82 */ /* 0x000e620000000a00 */
[C---:B------:R-:W-:Y:S02]  /*06d0*/  IADD3 R27, PT, PT, R15.reuse, 0x2, RZ ;  /* 0x000000020f1b7810 */ /* 0x040fe40007ffe0ff */
[----:B------:R-:W-:Y:S01]  /*06e0*/  IADD3 R4, PT, PT, R15, 0x3, RZ ;  /* 0x000000030f047810 */ /* 0x000fe20007ffe0ff */
[C---:B0-----:R-:W-:Y:S01]  /*06f0*/  IMAD.WIDE.U32 R20, R17.reuse, 0x4, R8 ;  /* 0x0000000411147825 */ /* 0x041fe200078e0008 */
[----:B------:R-:W-:-:S04]  /*0700*/  IADD3 R17, PT, PT, R17, R0, RZ ;  /* 0x0000000011117210 */ /* 0x000fc80007ffe0ff */
[-C--:B------:R-:W-:Y:S01]  /*0710*/  IADD3 R29, PT, PT, R17, R0.reuse, RZ ;  /* 0x00000000111d7210 */ /* 0x080fe20007ffe0ff */
[--C-:B-1----:R-:W-:Y:S01]  /*0720*/  IMAD.WIDE.U32 R24, R15, 0x4, R10.reuse ;  /* 0x000000040f187825 */ /* 0x102fe200078e000a */
[----:B------:R-:W2:Y:S03]  /*0730*/  LDG.E R20, desc[UR6][R20.64] ;  /* 0x0000000614147981 */ /* 0x000ea6000c1e1900 */
[----:B------:R-:W-:Y:S01]  /*0740*/  IMAD.WIDE.U32 R22, R23, 0x4, R10 ;  /* 0x0000000417167825 */ /* 0x000fe200078e000a */
[----:B------:R-:W2:Y:S03]  /*0750*/  LDG.E R7, desc[UR6][R24.64] ;  /* 0x0000000618077981 */ /* 0x000ea6000c1e1900 */
[----:B------:R-:W-:Y:S02]  /*0760*/  IMAD.WIDE.U32 R18, R17, 0x4, R8 ;  /* 0x0000000411127825 */ /* 0x000fe400078e0008 */
[----:B------:R-:W3:Y:S02]  /*0770*/  LDG.E R22, desc[UR6][R22.64] ;  /* 0x0000000616167981 */ /* 0x000ee4000c1e1900 */
[----:B------:R-:W-:Y:S01]  /*0780*/  IMAD.WIDE.U32 R14, R27, 0x4, R10 ;  /* 0x000000041b0e7825 */ /* 0x000fe200078e000a */
[C---:B------:R-:W-:Y:S01]  /*0790*/  IADD3 R27, PT, PT, R29.reuse, R0, RZ ;  /* 0x000000001d1b7210 */ /* 0x040fe20007ffe0ff */
[----:B------:R-:W3:Y:S02]  /*07a0*/  LDG.E R19, desc[UR6][R18.64] ;  /* 0x0000000612137981 */ /* 0x000ee4000c1e1900 */
[----:B------:R-:W-:-:S02]  /*07b0*/  IMAD.WIDE.U32 R16, R29, 0x4, R8 ;  /* 0x000000041d107825 */ /* 0x000fc400078e0008 */
[----:B------:R-:W4:Y:S02]  /*07c0*/  LDG.E R14, desc[UR6][R14.64] ;  /* 0x000000060e0e7981 */ /* 0x000f24000c1e1900 */
[----:B------:R-:W-:Y:S02]  /*07d0*/  IMAD.WIDE.U32 R10, R4, 0x4, R10 ;  /* 0x00000004040a7825 */ /* 0x000fe400078e000a */
[----:B------:R-:W4:Y:S02]  /*07e0*/  LDG.E R16, desc[UR6][R16.64] ;  /* 0x0000000610107981 */ /* 0x000f24000c1e1900 */
[----:B------:R-:W-:Y:S02]  /*07f0*/  IMAD.WIDE.U32 R8, R27, 0x4, R8 ;  /* 0x000000041b087825 */ /* 0x000fe400078e0008 */
[----:B------:R-:W5:Y:S04]  /*0800*/  LDG.E R10, desc[UR6][R10.64] ;  /* 0x000000060a0a7981 */ /* 0x000f68000c1e1900 */
[----:B------:R-:W5:Y:S01]  /*0810*/  LDG.E R8, desc[UR6][R8.64] ;  /* 0x0000000608087981 */ /* 0x000f62000c1e1900 */
[----:B------:R-:W-:Y:S01]  /*0820*/  IADD3 R6, PT, PT, R6, 0x4, RZ ;  /* 0x0000000406067810 */ /* 0x000fe20007ffe0ff */
[----:B--2---:R-:W-:-:S04]  /*0830*/  FFMA R7, R7, R20, R12 ;  /* 0x0000001407077223 */ /* 0x004fc8000000000c */
[----:B---3--:R-:W-:-:S04]  /*0840*/  FFMA R7, R22, R19, R7 ;  /* 0x0000001316077223 */ /* 0x008fc80000000007 */
[----:B----4-:R-:W-:-:S04]  /*0850*/  FFMA R7, R14, R16, R7 ;  /* 0x000000100e077223 */ /* 0x010fc80000000007 */
[----:B-----5:R-:W-:-:S07]  /*0860*/  FFMA R12, R10, R8, R7 ;  /* 0x000000080a0c7223 */ /* 0x020fce0000000007 */
.L_x_7:
[----:B------:R-:W-:Y:S05]  /*0870*/  @!P1 BRA `(.L_x_4) ;  /* 0x0000000000749947 */ /* 0x000fea0003800000 */
[----:B------:R-:W-:Y:S02]  /*0880*/  ISETP.NE.AND P0, PT, R13, 0x1, PT ;  /* 0x000000010d00780c */ /* 0x000fe40003f05270 */
[----:B------:R-:W-:-:S04]  /*0890*/  LOP3.LUT R4, R5, 0x1, RZ, 0xc0, !PT ;  /* 0x0000000105047812 */ /* 0x000fc800078ec0ff */
[----:B------:R-:W-:-:S07]  /*08a0*/  ISETP.NE.U32.AND P1, PT, R4, 0x1, PT ;  /* 0x000000010400780c */ /* 0x000fce0003f25070 */
[----:B------:R-:W0:Y:S01]  /*08b0*/  @P0 LDC.64 R14, c[0x0][0x390] ;  /* 0x0000e400ff0e0b82 */ /* 0x000e220000000a00 */
[----:B------:R-:W-:Y:S02]  /*08c0*/  @P0 IMAD R7, R2, R5, R6 ;  /* 0x0000000502070224 */ /* 0x000fe400078e0206 */
[CC--:B------:R-:W-:Y:S01]  /*08d0*/  @P0 IMAD R17, R6.reuse, R0.reuse, R3 ;  /* 0x0000000006110224 */ /* 0x0c0fe200078e0203 */
[----:B------:R-:W-:Y:S02]  /*08e0*/  @P0 IADD3 R6, PT, PT, R6, 0x2, RZ ;  /* 0x0000000206060810 */ /* 0x000fe40007ffe0ff */
[----:B------:R-:W-:Y:S02]  /*08f0*/  @P0 IADD3 R13, PT, PT, R7, 0x1, RZ ;  /* 0x00000001070d0810 */ /* 0x000fe40007ffe0ff */
[----:B------:R-:W1:Y:S01]  /*0900*/  @P0 LDC.64 R18, c[0x0][0x388] ;  /* 0x0000e200ff120b82 */ /* 0x000e620000000a00 */
[----:B------:R-:W-:-:S07]  /*0910*/  @P0 IADD3 R23, PT, PT, R17, R0, RZ ;  /* 0x0000000011170210 */ /* 0x000fce0007ffe0ff */
[----:B------:R-:W2:Y:S08]  /*0920*/  @!P1 LDC.64 R8, c[0x0][0x388] ;  /* 0x0000e200ff089b82 */ /* 0x000eb00000000a00 */
[----:B------:R-:W3:Y:S01]  /*0930*/  @!P1 LDC.64 R10, c[0x0][0x390] ;  /* 0x0000e400ff0a9b82 */ /* 0x000ee20000000a00 */
[----:B0-----:R-:W-:-:S04]  /*0940*/  @P0 IMAD.WIDE.U32 R16, R17, 0x4, R14 ;  /* 0x0000000411100825 */ /* 0x001fc800078e000e */
[----:B------:R-:W-:Y:S02]  /*0950*/  @P0 IMAD.WIDE.U32 R14, R23, 0x4, R14 ;  /* 0x00000004170e0825 */ /* 0x000fe400078e000e */
[----:B------:R-:W4:Y:S02]  /*0960*/  @P0 LDG.E R16, desc[UR6][R16.64] ;  /* 0x0000000610100981 */ /* 0x000f24000c1e1900 */
[--C-:B-1----:R-:W-:Y:S02]  /*0970*/  @P0 IMAD.WIDE.U32 R20, R7, 0x4, R18.reuse ;  /* 0x0000000407140825 */ /* 0x102fe400078e0012 */
[----:B------:R-:W5:Y:S02]  /*0980*/  @P0 LDG.E R14, desc[UR6][R14.64] ;  /* 0x000000060e0e0981 */ /* 0x000f64000c1e1900 */
[----:B------:R-:W-:Y:S02]  /*0990*/  @P0 IMAD.WIDE.U32 R18, R13, 0x4, R18 ;  /* 0x000000040d120825 */ /* 0x000fe400078e0012 */
[----:B------:R-:W4:Y:S02]  /*09a0*/  @P0 LDG.E R7, desc[UR6][R20.64] ;  /* 0x0000000614070981 */ /* 0x000f24000c1e1900 */
[----:B------:R-:W-:-:S02]  /*09b0*/  @!P1 IMAD R5, R2, R5, R6 ;  /* 0x0000000502059224 */ /* 0x000fc400078e0206 */
[----:B------:R-:W-:Y:S01]  /*09c0*/  @!P1 IMAD R13, R6, R0, R3 ;  /* 0x00000000060d9224 */ /* 0x000fe200078e0203 */
[----:B------:R-:W5:Y:S01]  /*09d0*/  @P0 LDG.E R18, desc[UR6][R18.64] ;  /* 0x0000000612120981 */ /* 0x000f62000c1e1900 */
[----:B--2---:R-:W-:-:S04]  /*09e0*/  @!P1 IMAD.WIDE.U32 R8, R5, 0x4, R8 ;  /* 0x0000000405089825 */ /* 0x004fc800078e0008 */
[----:B---3--:R-:W-:Y:S02]  /*09f0*/  @!P1 IMAD.WIDE.U32 R10, R13, 0x4, R10 ;  /* 0x000000040d0a9825 */ /* 0x008fe400078e000a */
[----:B------:R-:W2:Y:S04]  /*0a00*/  @!P1 LDG.E R9, desc[UR6][R8.64] ;  /* 0x0000000608099981 */ /* 0x000ea8000c1e1900 */
[----:B------:R-:W2:Y:S01]  /*0a10*/  @!P1 LDG.E R10, desc[UR6][R10.64] ;  /* 0x000000060a0a9981 */ /* 0x000ea2000c1e1900 */
[----:B----4-:R-:W-:-:S04]  /*0a20*/  @P0 FFMA R7, R7, R16, R12 ;  /* 0x0000001007070223 */ /* 0x010fc8000000000c */
[----:B-----5:R-:W-:-:S04]  /*0a30*/  @P0 FFMA R12, R18, R14, R7 ;  /* 0x0000000e120c0223 */ /* 0x020fc80000000007 */
[----:B--2---:R-:W-:-:S07]  /*0a40*/  @!P1 FFMA R12, R9, R10, R12 ;  /* 0x0000000a090c9223 */ /* 0x004fce000000000c */
.L_x_4:
[----:B------:R-:W0:Y:S01]  /*0a50*/  LDC.64 R4, c[0x0][0x380] ;  /* 0x0000e000ff047b82 */ /* 0x000e220000000a00 */
[----:B------:R-:W-:-:S04]  /*0a60*/  IMAD R3, R2, R0, R3 ;  /* 0x0000000002037224 */ /* 0x000fc800078e0203 */
[----:B0-----:R-:W-:-:S05]  /*0a70*/  IMAD.WIDE.U32 R2, R3, 0x4, R4 ;  /* 0x0000000403027825 */ /* 0x001fca00078e0004 */
[----:B------:R-:W-:Y:S01]  /*0a80*/  STG.E desc[UR6][R2.64], R12 ;  /* 0x0000000c02007986 */ /* 0x000fe2000c101906 */
[----:B------:R-:W-:Y:S05]  /*0a90*/  EXIT ;  /* 0x000000000000794d */ /* 0x000fea0003800000 */
.L_x_8:
        /* <DEDUP_REMOVED lines=14> */
.L_x_10:


//--------------------- .nv.shared._Z17tiled_cuda_matmulILi16EEvPfPKfS2_jjj --------------------------
	.section	.nv.shared._Z17tiled_cuda_matmulILi16EEvPfPKfS2_jjj,"aw",@nobits
	.sectionflags	@""
	.align	4
.nv.shared._Z17tiled_cuda_matmulILi16EEvPfPKfS2_jjj:
	.zero		3072


//--------------------- .nv.shared.reserved.0     --------------------------
	.section	.nv.shared.reserved.0,"aw",@nobits
	.weak		__nv_reservedSMEM_offset_0_alias
	.size		__nv_reservedSMEM_offset_0_alias, 0, 64
	.other		__nv_reservedSMEM_offset_0_alias,@"STO_CUDA_RESERVED_SHARED STV_DEFAULT"
__nv_reservedSMEM_offset_0_alias:
	.zero		0
	.zero		64


//--------------------- .nv.constant0._Z17tiled_cuda_matmulILi16EEvPfPKfS2_jjj --------------------------
	.section	.nv.constant0._Z17tiled_cuda_matmulILi16EEvPfPKfS2_jjj,"a",@progbits
	.sectionflags	@""
	.align	4
.nv.constant0._Z17tiled_cuda_matmulILi16EEvPfPKfS2_jjj:
	.zero		932


//--------------------- .nv.constant0._Z17naive_cuda_matmulPfPKfS1_jjj --------------------------
	.section	.nv.constant0._Z17naive_cuda_matmulPfPKfS1_jjj,"a",@progbits
	.sectionflags	@""
	.align	4
.nv.constant0._Z17naive_cuda_matmulPfPKfS1_jjj:
	.zero		932


//--------------------- SYMBOLS --------------------------

	.type		.nv.reservedSmem.offset0,@object
	.size		.nv.reservedSmem.offset0,0x4
	.type		.nv.reservedSmem.cap,@object
	.size		.nv.reservedSmem.cap,0x4
